def gluon_tcgen05(
    a_ptr,
    b_ptr,
    c_ptr,
    M,
    N,
    K,
    stride_am,
    stride_bk,
    stride_cm,
    BLOCK_M: gl.constexpr,
    BLOCK_N: gl.constexpr,
    BLOCK_K: gl.constexpr,
    DTYPE: gl.constexpr,
    A_LAYOUT: gl.constexpr,
    B_LAYOUT: gl.constexpr,
    C_LAYOUT: gl.constexpr,
    B_SHAPE: gl.constexpr,
    TMEM_LAYOUT: gl.constexpr,
    TMEM_REG: gl.constexpr,
    TRANS_B: gl.constexpr,
    NUM_BUFFERS: gl.constexpr,
):
    a_desc = tma.make_tensor_descriptor(
        a_ptr, [M, K], [stride_am, 1], [BLOCK_M, BLOCK_K], A_LAYOUT
    )
    b_desc = tma.make_tensor_descriptor(
        b_ptr,
        [N, K] if TRANS_B else [K, N],
        [stride_bk, 1],
        B_SHAPE,
        B_LAYOUT,
    )
    c_desc = tma.make_tensor_descriptor(
        c_ptr, [M, N], [stride_cm, 1], [BLOCK_M, BLOCK_N], C_LAYOUT
    )

    a_bufs = gl.allocate_shared_memory(
        DTYPE, [NUM_BUFFERS, BLOCK_M, BLOCK_K], A_LAYOUT
    )
    b_bufs = gl.allocate_shared_memory(DTYPE, [NUM_BUFFERS] + B_SHAPE, B_LAYOUT)

    pid_m = gl.program_id(0)
    pid_n = gl.program_id(1)
    off_m = pid_m * BLOCK_M
    off_n = pid_n * BLOCK_N

    tma_bars = gl.allocate_shared_memory(
        gl.int64, [NUM_BUFFERS, 1], mbarrier.MBarrierLayout()
    )
    mma_bars = gl.allocate_shared_memory(
        gl.int64, [NUM_BUFFERS, 1], mbarrier.MBarrierLayout()
    )
    for i in gl.static_range(NUM_BUFFERS):
        mbarrier.init(tma_bars.index(i), count=1)
        mbarrier.init(mma_bars.index(i), count=1)

    acc_tmem = allocate_tensor_memory(gl.float32, [BLOCK_M, BLOCK_N], TMEM_LAYOUT)
    idx = 0
    phase = 0
    use_acc = False
    for k in range(0, K, BLOCK_K):
        a = a_bufs.index(idx)
        b = b_bufs.index(idx)
        tma_bar = tma_bars.index(idx)
        mma_bar = mma_bars.index(idx)
        mbarrier.expect(
            tma_bar, a_desc.block_type.nbytes + b_desc.block_type.nbytes
        )
        tma.async_copy_global_to_shared(a_desc, [off_m, k], tma_bar, a)
        tma.async_copy_global_to_shared(
            b_desc, [off_n, k] if TRANS_B else [k, off_n], tma_bar, b
        )
        mbarrier.wait(tma_bar, phase=phase)

        if TRANS_B:
            b = b.permute((1, 0))
        tcgen05_mma(a, b, acc_tmem, use_acc=use_acc)
        tcgen05_commit(mma_bar)
        mbarrier.wait(mma_bar, phase=phase)
        use_acc = True

        idx += 1
        if idx == NUM_BUFFERS:
            idx = 0
            phase ^= 1

    for i in gl.static_range(NUM_BUFFERS):
        mbarrier.invalidate(tma_bars.index(i))
        mbarrier.invalidate(mma_bars.index(i))

    acc = acc_tmem.load(TMEM_REG)
    c_smem = gl.allocate_shared_memory(DTYPE, [BLOCK_M, BLOCK_N], C_LAYOUT)
    c_smem.store(acc.to(DTYPE))
    fence_async_shared()
    tma.async_copy_shared_to_global(c_desc, [off_m, off_n], c_smem)
    tma.store_wait(pendings=0)

# config = {"BLOCK_K": 32, "BLOCK_M": 128, "BLOCK_N": 256, "arch": "sm_100", "dtype": "fp8e4m3", "num_buffers": 4, "num_warps": 4, "trans_b": 1}
# arch = sm_100


// ===== COMPILED SASS (sm_100a) =====

	.target	sm_100a

	.elftype	@"ET_EXEC"


//--------------------- .note.nv.tkinfo           --------------------------
	.section	.note.nv.tkinfo,"",@"SHT_NOTE"
	.sectionflags	@"SHF_NOTE_NV_TKINFO"
	.tkinfo
        /*0018*/ 	.word	0x00000081
        /*0030*/ 	.string	""
        /*0030*/ 	.string	"ptxas-blackwell"
        /*0030*/ 	.string	"Cuda compilation tools, release 12.9, V12.9.86"
        /*0030*/ 	.string	"Build cuda_12.9.r12.9/compiler.36037853_0"
        /*0030*/ 	.string	"-v  -suppress-debug-info  -lineinfo  -arch sm_100a "



//--------------------- .note.nv.cuver            --------------------------
	.section	.note.nv.cuver,"",@"SHT_NOTE"
	.sectionflags	@"SHF_NOTE_NV_CUVER"
        /*0018*/ 	.short	0x0001
        /*001a*/ 	.short	0x0064
        /*001c*/ 	.short	0x0001
        /*001e*/ 	.short	0x0000
        /*0020*/ 	.short	0x0001
        /*0022*/ 	.short	0x0000


//--------------------- .nv.info                  --------------------------
	.section	.nv.info,"",@"SHT_CUDA_INFO"
	.align	4


	//----- nvinfo : EIATTR_REGCOUNT
	.align		4
        /*0000*/ 	.byte	0x04, 0x2f
        /*0002*/ 	.short	(.L_4 - .L_3)
	.align		4
.L_3:
        /*0004*/ 	.word	index@(gluon_tcgen05)
        /*0008*/ 	.word	0x000000aa


	//----- nvinfo : EIATTR_FRAME_SIZE
	.align		4
.L_4:
        /*000c*/ 	.byte	0x04, 0x11
        /*000e*/ 	.short	(.L_6 - .L_5)
	.align		4
.L_5:
        /*0010*/ 	.word	index@($__internal_2_$__cuda_sm10x_tcgen05_guardrail_trap_unallocated_columns_being_dealloced)
        /*0014*/ 	.word	0x00000000


	//----- nvinfo : EIATTR_FRAME_SIZE
	.align		4
.L_6:
        /*0018*/ 	.byte	0x04, 0x11
        /*001a*/ 	.short	(.L_8 - .L_7)
	.align		4
.L_7:
        /*001c*/ 	.word	index@($__internal_1_$__cuda_sm10x_tcgen05_guardrail_trap_phase_invalid_during_alloc)
        /*0020*/ 	.word	0x00000000


	//----- nvinfo : EIATTR_FRAME_SIZE
	.align		4
.L_8:
        /*0024*/ 	.byte	0x04, 0x11
        /*0026*/ 	.short	(.L_10 - .L_9)
	.align		4
.L_9:
        /*0028*/ 	.word	index@($__internal_0_$__cuda_sm10x_tcgen05_guardrail_trap_col_being_dealloced_not_returned_by_alloc)
        /*002c*/ 	.word	0x00000000


	//----- nvinfo : EIATTR_FRAME_SIZE
	.align		4
.L_10:
        /*0030*/ 	.byte	0x04, 0x11
        /*0032*/ 	.short	(.L_12 - .L_11)
	.align		4
.L_11:
        /*0034*/ 	.word	index@(gluon_tcgen05)
        /*0038*/ 	.word	0x00000000


	//----- nvinfo : EIATTR_MIN_STACK_SIZE
	.align		4
.L_12:
        /*003c*/ 	.byte	0x04, 0x12
        /*003e*/ 	.short	(.L_14 - .L_13)
	.align		4
.L_13:
        /*0040*/ 	.word	index@(gluon_tcgen05)
        /*0044*/ 	.word	0x00000000
.L_14:


//--------------------- .nv.info.gluon_tcgen05    --------------------------
	.section	.nv.info.gluon_tcgen05,"",@"SHT_CUDA_INFO"
	.sectionflags	@""
	.align	4


	//----- nvinfo : EIATTR_CUDA_API_VERSION
	.align		4
        /*0000*/ 	.byte	0x04, 0x37
        /*0002*/ 	.short	(.L_16 - .L_15)
.L_15:
        /*0004*/ 	.word	0x00000081


	//----- nvinfo : EIATTR_KPARAM_INFO
	.align		4
.L_16:
        /*0008*/ 	.byte	0x04, 0x17
        /*000a*/ 	.short	(.L_18 - .L_17)
.L_17:
        /*000c*/ 	.word	0x00000000
        /*0010*/ 	.short	0x000a
        /*0012*/ 	.short	0x0048
        /*0014*/ 	.byte	0x00, 0xf4, 0x21, 0x00


	//----- nvinfo : EIATTR_KPARAM_INFO
	.align		4
.L_18:
        /*0018*/ 	.byte	0x04, 0x17
        /*001a*/ 	.short	(.L_20 - .L_19)
.L_19:
        /*001c*/ 	.word	0x00000000
        /*0020*/ 	.short	0x0009
        /*0022*/ 	.short	0x0040
        /*0024*/ 	.byte	0x00, 0xf4, 0x21, 0x00


	//----- nvinfo : EIATTR_KPARAM_INFO
	.align		4
.L_20:
        /*0028*/ 	.byte	0x04, 0x17
        /*002a*/ 	.short	(.L_22 - .L_21)
.L_21:
        /*002c*/ 	.word	0x00000000
        /*0030*/ 	.short	0x0008
        /*0032*/ 	.short	0x0038
        /*0034*/ 	.byte	0x00, 0xf0, 0x21, 0x00


	//----- nvinfo : EIATTR_KPARAM_INFO
	.align		4
.L_22:
        /*0038*/ 	.byte	0x04, 0x17
        /*003a*/ 	.short	(.L_24 - .L_23)
.L_23:
        /*003c*/ 	.word	0x00000000
        /*0040*/ 	.short	0x0007
        /*0042*/ 	.short	0x0030
        /*0044*/ 	.byte	0x00, 0xf0, 0x21, 0x00


	//----- nvinfo : EIATTR_KPARAM_INFO
	.align		4
.L_24:
        /*0048*/ 	.byte	0x04, 0x17
        /*004a*/ 	.short	(.L_26 - .L_25)
.L_25:
        /*004c*/ 	.word	0x00000000
        /*0050*/ 	.short	0x0006
        /*0052*/ 	.short	0x0028
        /*0054*/ 	.byte	0x00, 0xf0, 0x21, 0x00


	//----- nvinfo : EIATTR_KPARAM_INFO
	.align		4
.L_26:
        /*0058*/ 	.byte	0x04, 0x17
        /*005a*/ 	.short	(.L_28 - .L_27)
.L_27:
        /*005c*/ 	.word	0x00000000
        /*0060*/ 	.short	0x0005
        /*0062*/ 	.short	0x0020
        /*0064*/ 	.byte	0x00, 0xf0, 0x11, 0x00


	//----- nvinfo : EIATTR_KPARAM_INFO
	.align		4
.L_28:
        /*0068*/ 	.byte	0x04, 0x17
        /*006a*/ 	.short	(.L_30 - .L_29)
.L_29:
        /*006c*/ 	.word	0x00000000
        /*0070*/ 	.short	0x0004
        /*0072*/ 	.short	0x001c
        /*0074*/ 	.byte	0x00, 0xf0, 0x11, 0x00


	//----- nvinfo : EIATTR_KPARAM_INFO
	.align		4
.L_30:
        /*0078*/ 	.byte	0x04, 0x17
        /*007a*/ 	.short	(.L_32 - .L_31)
.L_31:
        /*007c*/ 	.word	0x00000000
        /*0080*/ 	.short	0x0003
        /*0082*/ 	.short	0x0018
        /*0084*/ 	.byte	0x00, 0xf0, 0x11, 0x00


	//----- nvinfo : EIATTR_KPARAM_INFO
	.align		4
.L_32:
        /*0088*/ 	.byte	0x04, 0x17
        /*008a*/ 	.short	(.L_34 - .L_33)
.L_33:
        /*008c*/ 	.word	0x00000000
        /*0090*/ 	.short	0x0002
        /*0092*/ 	.short	0x0010
        /*0094*/ 	.byte	0x00, 0xf4, 0x21, 0x00


	//----- nvinfo : EIATTR_KPARAM_INFO
	.align		4
.L_34:
        /*0098*/ 	.byte	0x04, 0x17
        /*009a*/ 	.short	(.L_36 - .L_35)
.L_35:
        /*009c*/ 	.word	0x00000000
        /*00a0*/ 	.short	0x0001
        /*00a2*/ 	.short	0x0008
        /*00a4*/ 	.byte	0x00, 0xf4, 0x21, 0x00


	//----- nvinfo : EIATTR_KPARAM_INFO
	.align		4
.L_36:
        /*00a8*/ 	.byte	0x04, 0x17
        /*00aa*/ 	.short	(.L_38 - .L_37)
.L_37:
        /*00ac*/ 	.word	0x00000000
        /*00b0*/ 	.short	0x0000
        /*00b2*/ 	.short	0x0000
        /*00b4*/ 	.byte	0x00, 0xf4, 0x21, 0x00


	//----- nvinfo : EIATTR_AT_ENTRY_FRAGMENTS
	.align		4
.L_38:
        /*00b8*/ 	.byte	0x04, 0x4f
        /*00ba*/ 	.short	(.L_40 - .L_39)


	//   ....[0]....
.L_39:
        /*00bc*/ 	.word	0x00000004


	//----- nvinfo : EIATTR_RESERVED_SMEM_USED
	.align		4
.L_40:
        /*00c0*/ 	.byte	0x01, 0x41
	.zero		2


	//----- nvinfo : EIATTR_SPARSE_MMA_MASK
	.align		4
        /*00c4*/ 	.byte	0x03, 0x50
        /*00c6*/ 	.short	0x0000


	//----- nvinfo : EIATTR_TCGEN05_1CTA_USED
	.align		4
        /*00c8*/ 	.byte	0x01, 0x51
	.zero		2


	//----- nvinfo : EIATTR_MAXREG_COUNT
	.align		4
        /*00cc*/ 	.byte	0x03, 0x1b
        /*00ce*/ 	.short	0x00ff


	//----- nvinfo : EIATTR_NUM_BARRIERS
	.align		4
        /*00d0*/ 	.byte	0x02, 0x4c
        /*00d2*/ 	.byte	0x01
	.zero		1


	//----- nvinfo : EIATTR_INT_WARP_WIDE_INSTR_OFFSETS
	.align		4
        /*00d4*/ 	.byte	0x04, 0x31
        /*00d6*/ 	.short	(.L_42 - .L_41)


	//   ....[0]....
.L_41:
        /*00d8*/ 	.word	0x00001670


	//   ....[1]....
        /*00dc*/ 	.word	0x00001690


	//   ....[2]....
        /*00e0*/ 	.word	0x00001710


	//   ....[3]....
        /*00e4*/ 	.word	0x00001ad0


	//   ....[4]....
        /*00e8*/ 	.word	0x00001ae0


	//   ....[5]....
        /*00ec*/ 	.word	0x00001b40


	//   ....[6]....
        /*00f0*/ 	.word	0x00001b50


	//   ....[7]....
        /*00f4*/ 	.word	0x00001cf0


	//   ....[8]....
        /*00f8*/ 	.word	0x00001d00


	//   ....[9]....
        /*00fc*/ 	.word	0x00001e80


	//   ....[10]....
        /*0100*/ 	.word	0x00001eb0


	//   ....[11]....
        /*0104*/ 	.word	0x00001ee0


	//   ....[12]....
        /*0108*/ 	.word	0x00001f00


	//   ....[13]....
        /*010c*/ 	.word	0x00002090


	//   ....[14]....
        /*0110*/ 	.word	0x000020a0


	//   ....[15]....
        /*0114*/ 	.word	0x000023a0


	//   ....[16]....
        /*0118*/ 	.word	0x000023b0


	//   ....[17]....
        /*011c*/ 	.word	0x00002fc0


	//   ....[18]....
        /*0120*/ 	.word	0x00003010


	//----- nvinfo : EIATTR_COOP_GROUP_MASK_REGIDS
	.align		4
.L_42:
        /*0124*/ 	.byte	0x04, 0x29
        /*0126*/ 	.short	(.L_44 - .L_43)


	//   ....[0]....
.L_43:
        /*0128*/ 	.word	0xffffffff


	//   ....[1]....
        /*012c*/ 	.word	0xffffffff


	//   ....[2]....
        /*0130*/ 	.word	0xffffffff


	//   ....[3]....
        /*0134*/ 	.word	0xffffffff


	//   ....[4]....
        /*0138*/ 	.word	0xffffffff


	//   ....[5]....
        /*013c*/ 	.word	0xffffffff


	//   ....[6]....
        /*0140*/ 	.word	0xffffffff


	//   ....[7]....
        /*0144*/ 	.word	0xffffffff


	//   ....[8]....
        /*0148*/ 	.word	0xffffffff


	//   ....[9]....
        /*014c*/ 	.word	0xffffffff


	//----- nvinfo : EIATTR_COOP_GROUP_INSTR_OFFSETS
	.align		4
.L_44:
        /*0150*/ 	.byte	0x04, 0x28
        /*0152*/ 	.short	(.L_46 - .L_45)


	//   ....[0]....
.L_45:
        /*0154*/ 	.word	0x00000050


	//   ....[1]....
        /*0158*/ 	.word	0x00000310


	//   ....[2]....
        /*015c*/ 	.word	0x000004f0


	//   ....[3]....
        /*0160*/ 	.word	0x00000980


	//   ....[4]....
        /*0164*/ 	.word	0x00000ac0


	//   ....[5]....
        /*0168*/ 	.word	0x00000fa0


	//   ....[6]....
        /*016c*/ 	.word	0x000010e0


	//   ....[7]....
        /*0170*/ 	.word	0x00001530


	//   ....[8]....
        /*0174*/ 	.word	0x00002e50


	//   ....[9]....
        /*0178*/ 	.word	0x000030c0


	//----- nvinfo : EIATTR_VRC_CTA_INIT_COUNT
	.align		4
.L_46:
        /*017c*/ 	.byte	0x02, 0x4a
        /*017e*/ 	.byte	0x80
	.zero		1


	//----- nvinfo : EIATTR_MBARRIER_INSTR_OFFSETS
	.align		4
        /*0180*/ 	.byte	0x04, 0x39
        /*0182*/ 	.short	(.L_48 - .L_47)


	//   ....[0]....
.L_47:
        /*0184*/ 	.word	0x00001730
        /*0188*/ 	.word	0x000000ff
        /*018c*/ 	.word	0x0000c000
        /*0190*/ 	.short	0x0100
        /*0192*/ 	.byte	0x08
	.zero		1


	//   ....[1]....
        /*0194*/ 	.word	0x00001740
        /*0198*/ 	.word	0x000000ff
        /*019c*/ 	.word	0x0000c020
        /*01a0*/ 	.short	0x0100
        /*01a2*/ 	.byte	0x08
	.zero		1


	//   ....[2]....
        /*01a4*/ 	.word	0x000017f0
        /*01a8*/ 	.word	0x000000ff
        /*01ac*/ 	.word	0x0000c008
        /*01b0*/ 	.short	0x0100
        /*01b2*/ 	.byte	0x08
	.zero		1


	//   ....[3]....
        /*01b4*/ 	.word	0x00001800
        /*01b8*/ 	.word	0x000000ff
        /*01bc*/ 	.word	0x0000c028
        /*01c0*/ 	.short	0x0100
        /*01c2*/ 	.byte	0x08
	.zero		1


	//   ....[4]....
        /*01c4*/ 	.word	0x000018e0
        /*01c8*/ 	.word	0x000000ff
        /*01cc*/ 	.word	0x0000c010
        /*01d0*/ 	.short	0x0100
        /*01d2*/ 	.byte	0x08
	.zero		1


	//   ....[5]....
        /*01d4*/ 	.word	0x000018f0
        /*01d8*/ 	.word	0x000000ff
        /*01dc*/ 	.word	0x0000c030
        /*01e0*/ 	.short	0x0100
        /*01e2*/ 	.byte	0x08
	.zero		1


	//   ....[6]....
        /*01e4*/ 	.word	0x00001a00
        /*01e8*/ 	.word	0x000000ff
        /*01ec*/ 	.word	0x0000c018
        /*01f0*/ 	.short	0x0100
        /*01f2*/ 	.byte	0x08
	.zero		1


	//   ....[7]....
        /*01f4*/ 	.word	0x00001a10
        /*01f8*/ 	.word	0x000000ff
        /*01fc*/ 	.word	0x0000c038
        /*0200*/ 	.short	0x0100
        /*0202*/ 	.byte	0x08
	.zero		1


	//   ....[8]....
        /*0204*/ 	.word	0x00001be0
        /*0208*/ 	.word	0x000000ff
        /*020c*/ 	.word	0x0000c000
        /*0210*/ 	.short	0x010a
        /*0212*/ 	.byte	0x08
	.zero		1


	//   ....[9]....
        /*0214*/ 	.word	0x00001d50
        /*0218*/ 	.word	0x000000ff
        /*021c*/ 	.word	0x0000c020
        /*0220*/ 	.short	0x010a
        /*0222*/ 	.byte	0x08
	.zero		1


	//   ....[10]....
        /*0224*/ 	.word	0x00001f80
        /*0228*/ 	.word	0x000000ff
        /*022c*/ 	.word	0x0000c000
        /*0230*/ 	.short	0x010a
        /*0232*/ 	.byte	0x09
	.zero		1


	//   ....[11]....
        /*0234*/ 	.word	0x000020e0
        /*0238*/ 	.word	0x000000ff
        /*023c*/ 	.word	0x0000c020
        /*0240*/ 	.short	0x010a
        /*0242*/ 	.byte	0x09
	.zero		1


	//   ....[12]....
        /*0244*/ 	.word	0x000021b0
        /*0248*/ 	.word	0x000000ff
        /*024c*/ 	.word	0x0000c000
        /*0250*/ 	.short	0x0108
        /*0252*/ 	.byte	0x08
	.zero		1


	//   ....[13]....
        /*0254*/ 	.word	0x000021c0
        /*0258*/ 	.word	0x000000ff
        /*025c*/ 	.word	0x0000c020
        /*0260*/ 	.short	0x0108
        /*0262*/ 	.byte	0x08
	.zero		1


	//   ....[14]....
        /*0264*/ 	.word	0x00002210
        /*0268*/ 	.word	0x000000ff
        /*026c*/ 	.word	0x0000c008
        /*0270*/ 	.short	0x0108
        /*0272*/ 	.byte	0x08
	.zero		1


	//   ....[15]....
        /*0274*/ 	.word	0x00002220
        /*0278*/ 	.word	0x000000ff
        /*027c*/ 	.word	0x0000c028
        /*0280*/ 	.short	0x0108
        /*0282*/ 	.byte	0x08
	.zero		1


	//   ....[16]....
        /*0284*/ 	.word	0x00002270
        /*0288*/ 	.word	0x000000ff
        /*028c*/ 	.word	0x0000c010
        /*0290*/ 	.short	0x0108
        /*0292*/ 	.byte	0x08
	.zero		1


	//   ....[17]....
        /*0294*/ 	.word	0x00002280
        /*0298*/ 	.word	0x000000ff
        /*029c*/ 	.word	0x0000c030
        /*02a0*/ 	.short	0x0108
        /*02a2*/ 	.byte	0x08
	.zero		1


	//   ....[18]....
        /*02a4*/ 	.word	0x000022d0
        /*02a8*/ 	.word	0x000000ff
        /*02ac*/ 	.word	0x0000c018
        /*02b0*/ 	.short	0x0108
        /*02b2*/ 	.byte	0x08
	.zero		1


	//   ....[19]....
        /*02b4*/ 	.word	0x000022e0
        /*02b8*/ 	.word	0x000000ff
        /*02bc*/ 	.word	0x0000c038
        /*02c0*/ 	.short	0x0108
        /*02c2*/ 	.byte	0x08
	.zero		1


	//   ....[20]....
        /*02c4*/ 	.word	0x000030e0
        /*02c8*/ 	.word	0x000000ff
        /*02cc*/ 	.word	0x0000c000
        /*02d0*/ 	.short	0x010a
        /*02d2*/ 	.byte	0x08
	.zero		1


	//   ....[21]....
        /*02d4*/ 	.word	0x00003110
        /*02d8*/ 	.word	0x000000ff
        /*02dc*/ 	.word	0x0000c020
        /*02e0*/ 	.short	0x010a
        /*02e2*/ 	.byte	0x08
	.zero		1


	//   ....[22]....
        /*02e4*/ 	.word	0x00003140
        /*02e8*/ 	.word	0x000000ff
        /*02ec*/ 	.word	0x0000c000
        /*02f0*/ 	.short	0x010a
        /*02f2*/ 	.byte	0x09
	.zero		1


	//   ....[23]....
        /*02f4*/ 	.word	0x00003170
        /*02f8*/ 	.word	0x000000ff
        /*02fc*/ 	.word	0x0000c020
        /*0300*/ 	.short	0x010a
        /*0302*/ 	.byte	0x09
	.zero		1


	//----- nvinfo : EIATTR_NUM_MBARRIERS
	.align		4
.L_48:
        /*0304*/ 	.byte	0x03, 0x38
        /*0306*/ 	.short	0x0008


	//----- nvinfo : EIATTR_EXIT_INSTR_OFFSETS
	.align		4
        /*0308*/ 	.byte	0x04, 0x1c
        /*030a*/ 	.short	(.L_50 - .L_49)


	//   ....[0]....
.L_49:
        /*030c*/ 	.word	0x000030d0


	//----- nvinfo : EIATTR_REQNTID
	.align		4
.L_50:
        /*0310*/ 	.byte	0x04, 0x10
        /*0312*/ 	.short	(.L_52 - .L_51)
.L_51:
        /*0314*/ 	.word	0x00000080
        /*0318*/ 	.word	0x00000001
        /*031c*/ 	.word	0x00000001


	//----- nvinfo : EIATTR_CRS_STACK_SIZE
	.align		4
.L_52:
        /*0320*/ 	.byte	0x04, 0x1e
        /*0322*/ 	.short	(.L_54 - .L_53)
.L_53:
        /*0324*/ 	.word	0x00000000


	//----- nvinfo : EIATTR_CBANK_PARAM_SIZE
	.align		4
.L_54:
        /*0328*/ 	.byte	0x03, 0x19
        /*032a*/ 	.short	0x0050


	//----- nvinfo : EIATTR_PARAM_CBANK
	.align		4
        /*032c*/ 	.byte	0x04, 0x0a
        /*032e*/ 	.short	(.L_56 - .L_55)
	.align		4
.L_55:
        /*0330*/ 	.word	index@(.nv.constant0.gluon_tcgen05)
        /*0334*/ 	.short	0x0380
        /*0336*/ 	.short	0x0050


	//----- nvinfo : EIATTR_SW_WAR
	.align		4
.L_56:
        /*0338*/ 	.byte	0x04, 0x36
        /*033a*/ 	.short	(.L_58 - .L_57)
.L_57:
        /*033c*/ 	.word	0x00000008
.L_58:


//--------------------- .nv.compat                --------------------------
	.section	.nv.compat,"",@"SHT_CUDA_COMPAT_INFO"
	.align	4
        /*0000*/ 	.byte	0x02, 0x02, 0x02, 0x00, 0x02, 0x05, 0x05, 0x00, 0x02, 0x03, 0x03, 0x00, 0x02, 0x06, 0x01, 0x00


//--------------------- .nv.callgraph             --------------------------
	.section	.nv.callgraph,"",@"SHT_CUDA_CALLGRAPH"
	.align	4
	.sectionentsize	8
	.align		4
        /*0000*/ 	.word	0x00000000
	.align		4
        /*0004*/ 	.word	0xffffffff
	.align		4
        /*0008*/ 	.word	0x00000000
	.align		4
        /*000c*/ 	.word	0xfffffffe
	.align		4
        /*0010*/ 	.word	0x00000000
	.align		4
        /*0014*/ 	.word	0xfffffffd
	.align		4
        /*0018*/ 	.word	0x00000000
	.align		4
        /*001c*/ 	.word	0xfffffffc


//--------------------- .text.gluon_tcgen05       --------------------------
	.section	.text.gluon_tcgen05,"ax",@progbits
	.align	128
        .global         gluon_tcgen05
        .type           gluon_tcgen05,@function
        .size           gluon_tcgen05,(.L_x_86 - gluon_tcgen05)
        .other          gluon_tcgen05,@"STO_CUDA_ENTRY STV_DEFAULT"
gluon_tcgen05:
.text.gluon_tcgen05:
[----:B------:R-:W1:Y:S01]  /*0000*/  LDC R1, c[0x0][0x37c] ;  /* 0x0000df00ff017b82 */ /* 0x000e620000000800 */
[----:B------:R-:W2:Y:S02]  /*0010*/  S2R R0, SR_TID.X ;  /* 0x0000000000007919 */ /* 0x000ea40000002100 */
[----:B--2---:R-:W-:-:S13]  /*0020*/  ISETP.GE.U32.AND P2, PT, R0, 0x20, PT ;  /* 0x000000200000780c */ /* 0x004fda0003f46070 */
[----:B------:R-:W-:Y:S05]  /*0030*/  @P2 BRA `(.L_x_0) ;  /* 0x0000000000b82947 */ /* 0x000fea0003800000 */
[----:B------:R-:W2:Y:S01]  /*0040*/  S2UR UR6, SR_CgaCtaId ;  /* 0x00000000000679c3 */ /* 0x000ea20000008800 */
[----:B------:R-:W-:Y:S01]  /*0050*/  NOP ;  /* 0x0000000000007918 */ /* 0x000fe20000000000 */
[----:B------:R-:W-:Y:S02]  /*0060*/  UMOV UR4, 0x40 ;  /* 0x0000004000047882 */ /* 0x000fe40000000000 */
[----:B--2---:R-:W-:-:S09]  /*0070*/  ULEA UR4, UR6, UR4, 0x18 ;  /* 0x0000000406047291 */ /* 0x004fd2000f8ec0ff */
[----:B------:R-:W2:Y:S01]  /*0080*/  LDS.U8 R2, [UR4] ;  /* 0x00000004ff027984 */ /* 0x000ea20008000000 */
[----:B------:R-:W-:Y:S02]  /*0090*/  UMOV UR4, 0x400 ;  /* 0x0000040000047882 */ /* 0x000fe40000000000 */
[----:B------:R-:W-:Y:S01]  /*00a0*/  ULEA UR4, UR6, UR4, 0x18 ;  /* 0x0000000406047291 */ /* 0x000fe2000f8ec0ff */
[----:B--2---:R-:W-:-:S13]  /*00b0*/  ISETP.NE.AND P0, PT, R2, RZ, PT ;  /* 0x000000ff0200720c */ /* 0x004fda0003f05270 */
[----:B------:R-:W-:Y:S05]  /*00c0*/  @P0 BRA `(.L_x_1) ;  /* 0x00000000007c0947 */ /* 0x000fea0003800000 */
[----:B------:R-:W-:-:S13]  /*00d0*/  ELECT P0, URZ, PT ;  /* 0x0000000000ff782f */ /* 0x000fda0003800000 */
[----:B------:R-:W-:Y:S05]  /*00e0*/  @!P0 BRA `(.L_x_2) ;  /* 0x0000000000848947 */ /* 0x000fea0003800000 */
[----:B------:R-:W-:Y:S01]  /*00f0*/  UMOV UR5, 0x8 ;  /* 0x0000000800057882 */ /* 0x000fe20000000000 */
[----:B------:R-:W-:Y:S02]  /*0100*/  IMAD.MOV.U32 R5, RZ, RZ, 0x1 ;  /* 0x00000001ff057424 */ /* 0x000fe400078e00ff */
[----:B------:R-:W-:Y:S02]  /*0110*/  IMAD.MOV.U32 R3, RZ, RZ, 0xff ;  /* 0x000000ffff037424 */ /* 0x000fe400078e00ff */
[----:B------:R-:W-:Y:S04]  /*0120*/  DEPBAR.LE SB2, 0x36 ;  /* 0x0000ad800000791a */ /* 0x000fe80000000000 */
[----:B------:R-:W2:Y:S02]  /*0130*/  UTCATOMSWS.FIND_AND_SET.ALIGN UP0, UR5, UR5 ;  /* 0x00000005000575e3 */ /* 0x000ea40008000800 */
[----:B--2---:R-:W-:-:S04]  /*0140*/  PLOP3.LUT P0, PT, PT, PT, UP0, 0x80, 0x8 ;  /* 0x000000000008781c */ /* 0x004fc80003f0f008 */
[----:B------:R-:W-:-:S04]  /*0150*/  SEL R2, RZ, 0xffffffff, !P0 ;  /* 0xffffffffff027807 */ /* 0x000fc80004000000 */
[----:B------:R-:W-:Y:S01]  /*0160*/  ISETP.NE.AND P0, PT, R2, RZ, PT ;  /* 0x000000ff0200720c */ /* 0x000fe20003f05270 */
[----:B------:R-:W-:-:S12]  /*0170*/  IMAD.U32 R2, RZ, RZ, UR5 ;  /* 0x00000005ff027e24 */ /* 0x000fd8000f8e00ff */
[----:B------:R-:W-:Y:S05]  /*0180*/  @P0 BRA `(.L_x_3) ;  /* 0x0000000000240947 */ /* 0x000fea0003800000 */
.L_x_4:
[----:B------:R-:W-:Y:S05]  /*0190*/  NANOSLEEP 0x64 ;  /* 0x000000640000795d */ /* 0x000fea0003800000 */
[----:B------:R-:W-:-:S05]  /*01a0*/  UMOV UR5, 0x8 ;  /* 0x0000000800057882 */ /* 0x000fca0000000000 */
[----:B------:R-:W-:Y:S04]  /*01b0*/  DEPBAR.LE SB2, 0x36 ;  /* 0x0000ad800000791a */ /* 0x000fe80000000000 */
[----:B------:R-:W2:Y:S02]  /*01c0*/  UTCATOMSWS.FIND_AND_SET.ALIGN UP0, UR5, UR5 ;  /* 0x00000005000575e3 */ /* 0x000ea40008000800 */
[----:B--2---:R-:W-:-:S04]  /*01d0*/  PLOP3.LUT P0, PT, PT, PT, UP0, 0x80, 0x8 ;  /* 0x000000000008781c */ /* 0x004fc80003f0f008 */
[----:B------:R-:W-:-:S04]  /*01e0*/  SEL R2, RZ, 0xffffffff, !P0 ;  /* 0xffffffffff027807 */ /* 0x000fc80004000000 */
[----:B------:R-:W-:Y:S01]  /*01f0*/  ISETP.NE.AND P0, PT, R2, RZ, PT ;  /* 0x000000ff0200720c */ /* 0x000fe20003f05270 */
[----:B------:R-:W-:-:S12]  /*0200*/  IMAD.U32 R2, RZ, RZ, UR5 ;  /* 0x00000005ff027e24 */ /* 0x000fd8000f8e00ff */
[----:B------:R-:W-:Y:S05]  /*0210*/  @!P0 BRA `(.L_x_4) ;  /* 0xfffffffc00dc8947 */ /* 0x000fea000383ffff */
.L_x_3:
[C---:B------:R-:W-:Y:S01]  /*0220*/  VIADD R4, R2.reuse, 0x10 ;  /* 0x0000001002047836 */ /* 0x040fe20000000000 */
[----:B------:R-:W-:Y:S01]  /*0230*/  UMOV UR5, 0x50 ;  /* 0x0000005000057882 */ /* 0x000fe20000000000 */
[----:B------:R-:W-:Y:S01]  /*0240*/  SHF.L.U32 R3, R3, R2, RZ ;  /* 0x0000000203037219 */ /* 0x000fe200000006ff */
[----:B------:R-:W-:Y:S01]  /*0250*/  ULEA UR5, UR6, UR5, 0x18 ;  /* 0x0000000506057291 */ /* 0x000fe2000f8ec0ff */
[----:B------:R-:W-:Y:S01]  /*0260*/  IMAD.SHL.U32 R2, R2, 0x20, RZ ;  /* 0x0000002002027824 */ /* 0x000fe200078e00ff */
[----:B------:R-:W-:-:S04]  /*0270*/  SHF.L.U32 R4, R5, R4, RZ ;  /* 0x0000000405047219 */ /* 0x000fc800000006ff */
[----:B------:R-:W-:-:S05]  /*0280*/  LOP3.LUT R3, R4, R3, RZ, 0xfc, !PT ;  /* 0x0000000304037212 */ /* 0x000fca00078efcff */
[----:B------:R2:W-:Y:S04]  /*0290*/  ATOMS.OR RZ, [UR5], R3 ;  /* 0x00000003ffff798c */ /* 0x0005e8000b000005 */
[----:B------:R2:W-:Y:S01]  /*02a0*/  STS [UR4], R2 ;  /* 0x00000002ff007988 */ /* 0x0005e20008000804 */
[----:B------:R-:W-:Y:S05]  /*02b0*/  BRA `(.L_x_2) ;  /* 0x0000000000107947 */ /* 0x000fea0003800000 */
.L_x_1:
[----:B------:R-:W-:Y:S01]  /*02c0*/  IMAD.MOV.U32 R3, RZ, RZ, -0x1 ;  /* 0xffffffffff037424 */ /* 0x000fe200078e00ff */
[----:B------:R-:W-:-:S04]  /*02d0*/  MOV R2, 0x300 ;  /* 0x0000030000027802 */ /* 0x000fc80000000f00 */
[----:B------:R2:W-:Y:S03]  /*02e0*/  STS [UR4], R3 ;  /* 0x00000003ff007988 */ /* 0x0005e60008000804 */
[----:B-12---:R-:W-:Y:S05]  /*02f0*/  CALL.REL.NOINC `($__internal_1_$__cuda_sm10x_tcgen05_guardrail_trap_phase_invalid_during_alloc) ;  /* 0x0000002c00b47944 */ /* 0x006fea0003c00000 */
.L_x_2:
[----:B------:R-:W-:Y:S05]  /*0300*/  WARPSYNC.ALL ;  /* 0x0000000000007948 */ /* 0x000fea0003800000 */
[----:B------:R-:W-:Y:S01]  /*0310*/  NOP ;  /* 0x0000000000007918 */ /* 0x000fe20000000000 */
.L_x_0:
[----:B------:R-:W3:Y:S08]  /*0320*/  S2UR UR4, SR_CgaCtaId ;  /* 0x00000000000479c3 */ /* 0x000ef00000008800 */
[----:B------:R-:W-:Y:S01]  /*0330*/  BAR.SYNC.DEFER_BLOCKING 0x0 ;  /* 0x0000000000007b1d */ /* 0x000fe20000010000 */
[----:B--2---:R-:W-:-:S05]  /*0340*/  LOP3.LUT R2, R0, 0x7f, RZ, 0xc0, !PT ;  /* 0x0000007f00027812 */ /* 0x004fca00078ec0ff */
[----:B------:R-:W-:Y:S02]  /*0350*/  UMOV UR8, 0x400 ;  /* 0x0000040000087882 */ /* 0x000fe40000000000 */
[----:B------:R-:W2:Y:S08]  /*0360*/  LDC R12, c[0x0][0x3a0] ;  /* 0x0000e800ff0c7b82 */ /* 0x000eb00000000800 */
[----:B------:R-:W4:Y:S01]  /*0370*/  S2UR UR15, SR_CTAID.Y ;  /* 0x00000000000f79c3 */ /* 0x000f220000002600 */
[----:B---3--:R-:W-:-:S09]  /*0380*/  ULEA UR8, UR4, UR8, 0x18 ;  /* 0x0000000804087291 */ /* 0x008fd2000f8ec0ff */
[----:B------:R-:W3:Y:S01]  /*0390*/  LDS R4, [UR8] ;  /* 0x00000008ff047984 */ /* 0x000ee20008000800 */
[----:B------:R-:W-:Y:S06]  /*03a0*/  BAR.SYNC.DEFER_BLOCKING 0x0 ;  /* 0x0000000000007b1d */ /* 0x000fec0000010000 */
[----:B------:R-:W-:Y:S05]  /*03b0*/  @P2 BRA `(.L_x_5) ;  /* 0x0000000000182947 */ /* 0x000fea0003800000 */
[----:B------:R-:W-:Y:S01]  /*03c0*/  ELECT P0, URZ, PT ;  /* 0x0000000000ff782f */ /* 0x000fe20003800000 */
[----:B------:R-:W-:Y:S01]  /*03d0*/  IMAD.MOV.U32 R3, RZ, RZ, 0x1 ;  /* 0x00000001ff037424 */ /* 0x000fe200078e00ff */
[----:B------:R-:W-:Y:S01]  /*03e0*/  UMOV UR5, 0x40 ;  /* 0x0000004000057882 */ /* 0x000fe20000000000 */
[----:B------:R-:W-:Y:S01]  /*03f0*/  UVIRTCOUNT.DEALLOC.SMPOOL 0x80 ;  /* 0x000000800000784c */ /* 0x000fe20000000000 */
[----:B------:R-:W-:-:S09]  /*0400*/  ULEA UR5, UR4, UR5, 0x18 ;  /* 0x0000000504057291 */ /* 0x000fd2000f8ec0ff */
[----:B------:R5:W-:Y:S03]  /*0410*/  @P0 STS.U8 [UR5], R3 ;  /* 0x00000003ff000988 */ /* 0x000be60008000005 */
.L_x_5:
[----:B------:R-:W5:Y:S01]  /*0420*/  S2UR UR4, SR_CTAID.Z ;  /* 0x00000000000479c3 */ /* 0x000f620000002700 */
[----:B------:R-:W4:Y:S01]  /*0430*/  LDCU UR5, c[0x0][0x370] ;  /* 0x00006e00ff0577ac */ /* 0x000f220008000800 */
[----:B------:R-:W-:Y:S01]  /*0440*/  ISETP.GE.U32.AND P0, PT, R2, 0x20, PT ;  /* 0x000000200200780c */ /* 0x000fe20003f06070 */
[----:B--2---:R-:W-:Y:S01]  /*0450*/  VIADD R6, R12, 0xffffffff ;  /* 0xffffffff0c067836 */ /* 0x004fe20000000000 */
[C---:B------:R-:W-:Y:S01]  /*0460*/  ISETP.NE.U32.AND P3, PT, R2.reuse, RZ, PT ;  /* 0x000000ff0200720c */ /* 0x040fe20003f65070 */
[----:B------:R-:W5:Y:S02]  /*0470*/  LDCU UR6, c[0x0][0x374] ;  /* 0x00006e80ff0677ac */ /* 0x000f640008000800 */
[----:B-----5:R-:W-:Y:S01]  /*0480*/  LEA R3, R2, UR8, 0x2 ;  /* 0x0000000802037c11 */ /* 0x020fe2000f8e10ff */
[----:B------:R-:W-:Y:S01]  /*0490*/  BSSY.RECONVERGENT B0, `(.L_x_6) ;  /* 0x0000015000007945 */ /* 0x000fe20003800200 */
[----:B------:R-:W4:Y:S01]  /*04a0*/  S2UR UR7, SR_CTAID.X ;  /* 0x00000000000779c3 */ /* 0x000f220000002500 */
[----:B------:R-:W2:Y:S01]  /*04b0*/  LDCU.64 UR20, c[0x0][0x3c0] ;  /* 0x00007800ff1477ac */ /* 0x000ea20008000a00 */
[----:B---3--:R-:W-:-:S04]  /*04c0*/  R2UR UR23, R4 ;  /* 0x00000000041772ca */ /* 0x008fc800000e0000 */
[----:B------:R3:W-:Y:S02]  /*04d0*/  @!P0 STS [R3], RZ ;  /* 0x000000ff03008388 */ /* 0x0007e40000000800 */
[----:B------:R-:W5:Y:S01]  /*04e0*/  LDC R7, c[0x0][0x398] ;  /* 0x0000e600ff077b82 */ /* 0x000f620000000800 */
[----:B------:R-:W-:Y:S01]  /*04f0*/  NOP ;  /* 0x0000000000007918 */ /* 0x000fe20000000000 */
[----:B------:R3:W-:Y:S01]  /*0500*/  @!P3 STS [UR8+0x20], R6 ;  /* 0x00002006ff00b988 */ /* 0x0007e20008000808 */
[----:B----4-:R-:W-:-:S04]  /*0510*/  UIMAD UR4, UR4, UR6, UR15 ;  /* 0x00000006040472a4 */ /* 0x010fc8000f8e020f */
[----:B------:R-:W-:-:S04]  /*0520*/  UIMAD UR4, UR4, UR5, UR7 ;  /* 0x00000005040472a4 */ /* 0x000fc8000f8e0207 */
[----:B------:R-:W-:-:S04]  /*0530*/  UIMAD UR4, UR4, 0x180, URZ ;  /* 0x00000180040478a4 */ /* 0x000fc8000f8e02ff */
[----:B--2---:R-:W-:Y:S01]  /*0540*/  UIADD3 UR24, UP0, UPT, UR4, UR20, URZ ;  /* 0x0000001404187290 */ /* 0x004fe2000ff1e0ff */
[----:B-----5:R-:W-:-:S03]  /*0550*/  VIADD R7, R7, 0xffffffff ;  /* 0xffffffff07077836 */ /* 0x020fc60000000000 */
[----:B------:R-:W-:Y:S01]  /*0560*/  ULEA.HI.X.SX32 UR25, UR4, UR21, 0x1, UP0 ;  /* 0x0000001504197291 */ /* 0x000fe200080f0eff */
[----:B---3--:R-:W-:Y:S11]  /*0570*/  @P3 BRA `(.L_x_7) ;  /* 0x0000000000183947 */ /* 0x008ff60003800000 */
[----:B------:R-:W2:Y:S01]  /*0580*/  LDS R4, [UR8+0x8] ;  /* 0x00000808ff047984 */ /* 0x000ea20008000800 */
[----:B------:R-:W3:Y:S01]  /*0590*/  LDC.64 R8, c[0x0][0x380] ;  /* 0x0000e000ff087b82 */ /* 0x000ee20000000a00 */
[----:B------:R-:W-:Y:S02]  /*05a0*/  IMAD.MOV.U32 R5, RZ, RZ, 0x70 ;  /* 0x00000070ff057424 */ /* 0x000fe400078e00ff */
[----:B---3--:R3:W-:Y:S03]  /*05b0*/  STS.64 [UR8], R8 ;  /* 0x00000008ff007988 */ /* 0x0087e60008000a08 */
[----:B--2---:R-:W-:-:S05]  /*05c0*/  LOP3.LUT R4, R4, 0x10, R5, 0xd8, !PT ;  /* 0x0000001004047812 */ /* 0x004fca00078ed805 */
[----:B------:R3:W-:Y:S02]  /*05d0*/  STS [UR8+0x8], R4 ;  /* 0x00000804ff007988 */ /* 0x0007e40008000808 */
.L_x_7:
[----:B------:R-:W-:Y:S05]  /*05e0*/  BSYNC.RECONVERGENT B0 ;  /* 0x0000000000007941 */ /* 0x000fea0003800200 */
.L_x_6:
[----:B------:R-:W-:Y:S04]  /*05f0*/  BSSY.RECONVERGENT B0, `(.L_x_8) ;  /* 0x000000a000007945 */ /* 0x000fe80003800200 */
[----:B------:R-:W-:Y:S05]  /*0600*/  @P3 BRA `(.L_x_9) ;  /* 0x0000000000203947 */ /* 0x000fea0003800000 */
[----:B---3--:R-:W2:Y:S01]  /*0610*/  LDS R4, [UR8+0x34] ;  /* 0x00003408ff047984 */ /* 0x008ea20008000800 */
[----:B------:R-:W-:Y:S02]  /*0620*/  IMAD.MOV.U32 R5, RZ, RZ, 0x1f000000 ;  /* 0x1f000000ff057424 */ /* 0x000fe400078e00ff */
[----:B------:R-:W-:Y:S01]  /*0630*/  @!P3 IMAD.MOV.U32 R8, RZ, RZ, 0x7f ;  /* 0x0000007fff08b424 */ /* 0x000fe200078e00ff */
[----:B------:R-:W3:Y:S02]  /*0640*/  @!P3 LDS R9, [UR8+0x38] ;  /* 0x00003808ff09b984 */ /* 0x000ee40008000800 */
[----:B--2---:R-:W-:Y:S02]  /*0650*/  LOP3.LUT R4, R4, 0xff000000, R5, 0xb8, !PT ;  /* 0xff00000004047812 */ /* 0x004fe400078eb805 */
[----:B---3--:R-:W-:-:S03]  /*0660*/  @!P3 LOP3.LUT R5, R9, 0xff, R8, 0xb8, !PT ;  /* 0x000000ff0905b812 */ /* 0x008fc600078eb808 */
[----:B------:R2:W-:Y:S04]  /*0670*/  STS [UR8+0x34], R4 ;  /* 0x00003404ff007988 */ /* 0x0005e80008000808 */
[----:B------:R2:W-:Y:S02]  /*0680*/  @!P3 STS [UR8+0x38], R5 ;  /* 0x00003805ff00b988 */ /* 0x0005e40008000808 */
.L_x_9:
[----:B------:R-:W-:Y:S05]  /*0690*/  BSYNC.RECONVERGENT B0 ;  /* 0x0000000000007941 */ /* 0x000fea0003800200 */
.L_x_8:
[----:B------:R-:W-:Y:S04]  /*06a0*/  BSSY.RECONVERGENT B0, `(.L_x_10) ;  /* 0x000000a000007945 */ /* 0x000fe80003800200 */
[----:B------:R-:W-:Y:S05]  /*06b0*/  @P3 BRA `(.L_x_11) ;  /* 0x0000000000203947 */ /* 0x000fea0003800000 */
[----:B--23--:R-:W2:Y:S01]  /*06c0*/  LDS R4, [UR8+0x1c] ;  /* 0x00001c08ff047984 */ /* 0x00cea20008000800 */
[----:B------:R-:W3:Y:S03]  /*06d0*/  LDC.64 R10, c[0x0][0x3a8] ;  /* 0x0000ea00ff0a7b82 */ /* 0x000ee60000000a00 */
[----:B------:R4:W-:Y:S01]  /*06e0*/  STS [UR8+0x24], R7 ;  /* 0x00002407ff007988 */ /* 0x0009e20008000808 */
[--C-:B---3--:R-:W-:Y:S02]  /*06f0*/  SHF.R.U32.HI R9, RZ, 0x4, R11.reuse ;  /* 0x00000004ff097819 */ /* 0x108fe4000001160b */
[----:B------:R-:W-:-:S05]  /*0700*/  SHF.R.U64 R5, R10, 0x4, R11 ;  /* 0x000000040a057819 */ /* 0x000fca000000120b */
[----:B------:R4:W-:Y:S01]  /*0710*/  STS [UR8+0xc], R5 ;  /* 0x00000c05ff007988 */ /* 0x0009e20008000808 */
[----:B--2---:R-:W-:-:S05]  /*0720*/  LOP3.LUT R4, R4, 0xf, R9, 0xb8, !PT ;  /* 0x0000000f04047812 */ /* 0x004fca00078eb809 */
[----:B------:R4:W-:Y:S02]  /*0730*/  STS [UR8+0x1c], R4 ;  /* 0x00001c04ff007988 */ /* 0x0009e40008000808 */
.L_x_11:
[----:B------:R-:W-:Y:S05]  /*0740*/  BSYNC.RECONVERGENT B0 ;  /* 0x0000000000007941 */ /* 0x000fea0003800200 */
.L_x_10:
[----:B------:R-:W-:Y:S04]  /*0750*/  BSSY.RECONVERGENT B1, `(.L_x_12) ;  /* 0x000001d000017945 */ /* 0x000fe80003800200 */
[----:B------:R-:W-:Y:S04]  /*0760*/  BSSY.RELIABLE B0, `(.L_x_13) ;  /* 0x0000018000007945 */ /* 0x000fe80003800100 */
[----:B------:R-:W-:Y:S05]  /*0770*/  @P3 BRA `(.L_x_14) ;  /* 0x00000000001c3947 */ /* 0x000fea0003800000 */
[----:B--234-:R-:W2:Y:S02]  /*0780*/  LDS R4, [UR8+0x34] ;  /* 0x00003408ff047984 */ /* 0x01cea40008000800 */
[----:B--2---:R-:W-:-:S05]  /*0790*/  LOP3.LUT R4, R4, 0x7, RZ, 0xb8, !PT ;  /* 0x0000000704047812 */ /* 0x004fca00078eb8ff */
[----:B------:R2:W-:Y:S01]  /*07a0*/  STS [UR8+0x34], R4 ;  /* 0x00003404ff007988 */ /* 0x0005e20008000808 */
[----:B------:R-:W-:Y:S05]  /*07b0*/  @P3 BRA `(.L_x_15) ;  /* 0x00000000001c3947 */ /* 0x000fea0003800000 */
[----:B--2---:R-:W2:Y:S02]  /*07c0*/  LDS R4, [UR8+0x34] ;  /* 0x00003408ff047984 */ /* 0x004ea40008000800 */
[----:B--2---:R-:W-:-:S05]  /*07d0*/  LOP3.LUT R4, R4, 0x38, RZ, 0xb8, !PT ;  /* 0x0000003804047812 */ /* 0x004fca00078eb8ff */
[----:B------:R5:W-:Y:S02]  /*07e0*/  STS [UR8+0x34], R4 ;  /* 0x00003404ff007988 */ /* 0x000be40008000808 */
.L_x_14:
[----:B------:R-:W-:Y:S05]  /*07f0*/  @P3 BRA `(.L_x_16) ;  /* 0x00000000001c3947 */ /* 0x000fea0003800000 */
[----:B--2345:R-:W2:Y:S02]  /*0800*/  LDS R4, [UR8+0x8] ;  /* 0x00000808ff047984 */ /* 0x03cea40008000800 */
[----:B--2---:R-:W-:-:S05]  /*0810*/  LOP3.LUT R4, R4, 0x780, RZ, 0xb8, !PT ;  /* 0x0000078004047812 */ /* 0x004fca00078eb8ff */
[----:B------:R3:W-:Y:S02]  /*0820*/  STS [UR8+0x8], R4 ;  /* 0x00000804ff007988 */ /* 0x0007e40008000808 */
.L_x_15:
[----:B------:R-:W-:Y:S05]  /*0830*/  @P3 BRA `(.L_x_17) ;  /* 0x0000000000283947 */ /* 0x000fea0003800000 */
[----:B--23--:R-:W2:Y:S02]  /*0840*/  LDS R4, [UR8+0x8] ;  /* 0x00000808ff047984 */ /* 0x00cea40008000800 */
[----:B--2---:R-:W-:-:S05]  /*0850*/  LOP3.LUT R4, R4, 0x1800, RZ, 0xb8, !PT ;  /* 0x0000180004047812 */ /* 0x004fca00078eb8ff */
[----:B------:R2:W-:Y:S02]  /*0860*/  STS [UR8+0x8], R4 ;  /* 0x00000804ff007988 */ /* 0x0005e40008000808 */
.L_x_16:
[----:B------:R-:W-:Y:S05]  /*0870*/  @P3 BREAK.RELIABLE B0 ;  /* 0x0000000000003942 */ /* 0x000fea0003800100 */
[----:B------:R-:W-:Y:S05]  /*0880*/  @P3 BRA `(.L_x_18) ;  /* 0x0000000000243947 */ /* 0x000fea0003800000 */
[----:B--2-4-:R-:W2:Y:S01]  /*0890*/  LDS R5, [UR8+0x8] ;  /* 0x00000808ff057984 */ /* 0x014ea20008000800 */
[----:B---3-5:R-:W-:-:S05]  /*08a0*/  IMAD.MOV.U32 R4, RZ, RZ, 0x6000 ;  /* 0x00006000ff047424 */ /* 0x028fca00078e00ff */
[----:B--2---:R-:W-:-:S04]  /*08b0*/  LOP3.LUT R4, R5, 0x2000, R4, 0xd8, !PT ;  /* 0x0000200005047812 */ /* 0x004fc800078ed804 */
[----:B------:R-:W-:-:S05]  /*08c0*/  LOP3.LUT R4, R4, 0x400000, RZ, 0xb8, !PT ;  /* 0x0040000004047812 */ /* 0x000fca00078eb8ff */
[----:B------:R4:W-:Y:S02]  /*08d0*/  STS [UR8+0x8], R4 ;  /* 0x00000804ff007988 */ /* 0x0009e40008000808 */
.L_x_17:
[----:B------:R-:W-:Y:S05]  /*08e0*/  BSYNC.RELIABLE B0 ;  /* 0x0000000000007941 */ /* 0x000fea0003800100 */
.L_x_13:
[----:B--234-:R-:W2:Y:S02]  /*08f0*/  @!P3 LDS R4, [UR8+0x8] ;  /* 0x00000808ff04b984 */ /* 0x01cea40008000800 */
[----:B--2---:R-:W-:-:S05]  /*0900*/  @!P3 LOP3.LUT R4, R4, 0x8000, RZ, 0xb8, !PT ;  /* 0x000080000404b812 */ /* 0x004fca00078eb8ff */
[----:B------:R2:W-:Y:S02]  /*0910*/  @!P3 STS [UR8+0x8], R4 ;  /* 0x00000804ff00b988 */ /* 0x0005e40008000808 */
.L_x_18:
[----:B------:R-:W-:Y:S05]  /*0920*/  BSYNC.RECONVERGENT B1 ;  /* 0x0000000000017941 */ /* 0x000fea0003800200 */
.L_x_12:
[----:B------:R-:W-:Y:S05]  /*0930*/  WARPSYNC.ALL ;  /* 0x0000000000007948 */ /* 0x000fea0003800000 */
[----:B------:R-:W-:Y:S01]  /*0940*/  NOP ;  /* 0x0000000000007918 */ /* 0x000fe20000000000 */
[----:B------:R-:W-:Y:S05]  /*0950*/  @P0 BRA `(.L_x_19) ;  /* 0x0000000000300947 */ /* 0x000fea0003800000 */
[----:B--2345:R-:W2:Y:S01]  /*0960*/  S2R R4, SR_LANEID ;  /* 0x0000000000047919 */ /* 0x03cea20000000000 */
[----:B------:R-:W-:Y:S05]  /*0970*/  WARPSYNC.ALL ;  /* 0x0000000000007948 */ /* 0x000fea0003800000 */
[----:B------:R-:W-:Y:S01]  /*0980*/  NOP ;  /* 0x0000000000007918 */ /* 0x000fe20000000000 */
[----:B--2---:R-:W-:-:S05]  /*0990*/  IMAD.SHL.U32 R8, R4, 0x4, RZ ;  /* 0x0000000404087824 */ /* 0x004fca00078e00ff */
[----:B------:R-:W2:Y:S01]  /*09a0*/  LDS R9, [R8+UR8] ;  /* 0x0000000808097984 */ /* 0x000ea20008000800 */
[----:B------:R-:W-:-:S05]  /*09b0*/  IADD3 R4, P1, PT, R8, UR24, RZ ;  /* 0x0000001808047c10 */ /* 0x000fca000ff3e0ff */
[----:B------:R-:W-:-:S05]  /*09c0*/  IMAD.X R5, RZ, RZ, UR25, P1 ;  /* 0x00000019ff057e24 */ /* 0x000fca00088e06ff */
[----:B--2---:R2:W3:Y:S01]  /*09d0*/  ATOMG.E.EXCH.STRONG.GPU PT, RZ, [R4], R9 ;  /* 0x0000000904ff73a8 */ /* 0x0044e200041ee100 */
[----:B------:R-:W-:-:S04]  /*09e0*/  DEPBAR {5,4,3,2,1,0} ;  /* 0x0000003f0000791a */ /* 0x000fc80000000000 */
[----:B------:R-:W4:Y:S02]  /*09f0*/  CCTL.E.C.LDCU.IV.DEEP [UR24] ;  /* 0x0000000018007540 */ /* 0x000f240009c08000 */
[----:B----4-:R2:W-:Y:S01]  /*0a00*/  UTMACCTL.IV [UR24] ;  /* 0x00000000180079b9 */ /* 0x0105e20008000000 */
[----:B------:R-:W-:Y:S01]  /*0a10*/  NOP ;  /* 0x0000000000007918 */ /* 0x000fe20000000000 */
.L_x_19:
[----:B------:R-:W-:Y:S05]  /*0a20*/  @P0 BRA `(.L_x_20) ;  /* 0x00000000000c0947 */ /* 0x000fea0003800000 */
[----:B------:R0:W-:Y:S01]  /*0a30*/  UTMACMDFLUSH ;  /* 0x00000000000079b7 */ /* 0x0001e20000000000 */
[----:B------:R-:W-:Y:S05]  /*0a40*/  @P0 BRA `(.L_x_20) ;  /* 0x0000000000040947 */ /* 0x000fea0003800000 */
[----:B------:R-:W-:-:S04]  /*0a50*/  DEPBAR.LE SB0, 0x0 ;  /* 0x000080000000791a */ /* 0x000fc80000000000 */
.L_x_20:
[----:B------:R-:W-:Y:S05]  /*0a60*/  WARPSYNC.ALL ;  /* 0x0000000000007948 */ /* 0x000fea0003800000 */
[----:B------:R-:W-:Y:S01]  /*0a70*/  NOP ;  /* 0x0000000000007918 */ /* 0x000fe20000000000 */
[----:B---3--:R-:W-:Y:S06]  /*0a80*/  BAR.SYNC.DEFER_BLOCKING 0x0 ;  /* 0x0000000000007b1d */ /* 0x008fec0000010000 */
[----:B------:R-:W-:Y:S02]  /*0a90*/  BSSY.RECONVERGENT B1, `(.L_x_21) ;  /* 0x000000b000017945 */ /* 0x000fe40003800200 */
[----:B------:R-:W-:Y:S06]  /*0aa0*/  BAR.SYNC.DEFER_BLOCKING 0x0 ;  /* 0x0000000000007b1d */ /* 0x000fec0000010000 */
[----:B------:R3:W-:Y:S01]  /*0ab0*/  @!P0 STS [R3], RZ ;  /* 0x000000ff03008388 */ /* 0x0007e20000000800 */
[----:B------:R-:W-:Y:S01]  /*0ac0*/  NOP ;  /* 0x0000000000007918 */ /* 0x000fe20000000000 */
[----:B------:R-:W-:Y:S05]  /*0ad0*/  @P3 BRA `(.L_x_22) ;  /* 0x0000000000183947 */ /* 0x000fea0003800000 */
[----:B--2-45:R-:W2:Y:S01]  /*0ae0*/  LDS R4, [UR8+0x8] ;  /* 0x00000808ff047984 */ /* 0x034ea20008000800 */
[----:B------:R-:W4:Y:S01]  /*0af0*/  LDC.64 R8, c[0x0][0x388] ;  /* 0x0000e200ff087b82 */ /* 0x000f220000000a00 */
[----:B------:R-:W-:Y:S02]  /*0b00*/  IMAD.MOV.U32 R5, RZ, RZ, 0x70 ;  /* 0x00000070ff057424 */ /* 0x000fe400078e00ff */
[----:B----4-:R4:W-:Y:S03]  /*0b10*/  STS.64 [UR8], R8 ;  /* 0x00000008ff007988 */ /* 0x0109e60008000a08 */
[----:B--2---:R-:W-:-:S05]  /*0b20*/  LOP3.LUT R4, R4, 0x10, R5, 0xd8, !PT ;  /* 0x0000001004047812 */ /* 0x004fca00078ed805 */
[----:B------:R4:W-:Y:S02]  /*0b30*/  STS [UR8+0x8], R4 ;  /* 0x00000804ff007988 */ /* 0x0009e40008000808 */
.L_x_22:
[----:B--2---:R-:W-:Y:S05]  /*0b40*/  BSYNC.RECONVERGENT B1 ;  /* 0x0000000000017941 */ /* 0x004fea0003800200 */
.L_x_21:
[----:B------:R-:W-:Y:S04]  /*0b50*/  BSSY.RECONVERGENT B2, `(.L_x_23) ;  /* 0x000000f000027945 */ /* 0x000fe80003800200 */
[----:B------:R-:W-:Y:S04]  /*0b60*/  BSSY.RELIABLE B1, `(.L_x_24) ;  /* 0x000000c000017945 */ /* 0x000fe80003800100 */
[----:B------:R-:W-:Y:S05]  /*0b70*/  @P3 BRA `(.L_x_25) ;  /* 0x0000000000283947 */ /* 0x000fea0003800000 */
[----:B----45:R-:W2:Y:S01]  /*0b80*/  LDS R4, [UR8+0x34] ;  /* 0x00003408ff047984 */ /* 0x030ea20008000800 */
[----:B------:R-:W-:Y:S01]  /*0b90*/  IMAD.MOV.U32 R5, RZ, RZ, 0x1f000000 ;  /* 0x1f000000ff057424 */ /* 0x000fe200078e00ff */
[----:B------:R-:W-:Y:S05]  /*0ba0*/  @P3 BREAK.RELIABLE B1 ;  /* 0x0000000000013942 */ /* 0x000fea0003800100 */
[----:B--2---:R-:W-:-:S05]  /*0bb0*/  LOP3.LUT R4, R4, 0xff000000, R5, 0xb8, !PT ;  /* 0xff00000004047812 */ /* 0x004fca00078eb805 */
[----:B------:R2:W-:Y:S01]  /*0bc0*/  STS [UR8+0x34], R4 ;  /* 0x00003404ff007988 */ /* 0x0005e20008000808 */
[----:B------:R-:W-:Y:S05]  /*0bd0*/  @P3 BRA `(.L_x_26) ;  /* 0x0000000000183947 */ /* 0x000fea0003800000 */
[----:B--2---:R-:W2:Y:S01]  /*0be0*/  LDS R4, [UR8+0x38] ;  /* 0x00003808ff047984 */ /* 0x004ea20008000800 */
[----:B------:R-:W-:-:S05]  /*0bf0*/  IMAD.MOV.U32 R5, RZ, RZ, 0xff ;  /* 0x000000ffff057424 */ /* 0x000fca00078e00ff */
[----:B--2---:R-:W-:-:S05]  /*0c00*/  LOP3.LUT R4, R4, 0xff, R5, 0xb8, !PT ;  /* 0x000000ff04047812 */ /* 0x004fca00078eb805 */
[----:B------:R2:W-:Y:S02]  /*0c10*/  STS [UR8+0x38], R4 ;  /* 0x00003804ff007988 */ /* 0x0005e40008000808 */
.L_x_25:
[----:B------:R-:W-:Y:S05]  /*0c20*/  BSYNC.RELIABLE B1 ;  /* 0x0000000000017941 */ /* 0x000fea0003800100 */
.L_x_24:
[----:B------:R2:W-:Y:S02]  /*0c30*/  @!P3 STS [UR8+0x20], R6 ;  /* 0x00002006ff00b988 */ /* 0x0005e40008000808 */
.L_x_26:
[----:B------:R-:W-:Y:S05]  /*0c40*/  BSYNC.RECONVERGENT B2 ;  /* 0x0000000000027941 */ /* 0x000fea0003800200 */
.L_x_23:
[----:B------:R-:W-:Y:S05]  /*0c50*/  WARPSYNC.ALL ;  /* 0x0000000000007948 */ /* 0x000fea0003800000 */
[----:B------:R-:W-:Y:S01]  /*0c60*/  NOP ;  /* 0x0000000000007918 */ /* 0x000fe20000000000 */
[----:B--2---:R-:W2:Y:S01]  /*0c70*/  LDC R6, c[0x0][0x39c] ;  /* 0x0000e700ff067b82 */ /* 0x004ea20000000800 */
[----:B------:R-:W-:Y:S01]  /*0c80*/  BSSY.RECONVERGENT B2, `(.L_x_27) ;  /* 0x000000b000027945 */ /* 0x000fe20003800200 */
[----:B--2---:R-:W-:-:S03]  /*0c90*/  VIADD R6, R6, 0xffffffff ;  /* 0xffffffff06067836 */ /* 0x004fc60000000000 */
[----:B------:R-:W-:Y:S05]  /*0ca0*/  @P3 BRA `(.L_x_28) ;  /* 0x0000000000203947 */ /* 0x000fea0003800000 */
[----:B----45:R-:W2:Y:S01]  /*0cb0*/  LDS R4, [UR8+0x1c] ;  /* 0x00001c08ff047984 */ /* 0x030ea20008000800 */
[----:B------:R-:W4:Y:S03]  /*0cc0*/  LDC.64 R10, c[0x0][0x3b0] ;  /* 0x0000ec00ff0a7b82 */ /* 0x000f260000000a00 */
[----:B------:R5:W-:Y:S01]  /*0cd0*/  STS [UR8+0x24], R6 ;  /* 0x00002406ff007988 */ /* 0x000be20008000808 */
[--C-:B----4-:R-:W-:Y:S02]  /*0ce0*/  SHF.R.U32.HI R9, RZ, 0x4, R11.reuse ;  /* 0x00000004ff097819 */ /* 0x110fe4000001160b */
[----:B------:R-:W-:-:S05]  /*0cf0*/  SHF.R.U64 R5, R10, 0x4, R11 ;  /* 0x000000040a057819 */ /* 0x000fca000000120b */
[----:B------:R5:W-:Y:S01]  /*0d00*/  STS [UR8+0xc], R5 ;  /* 0x00000c05ff007988 */ /* 0x000be20008000808 */
[----:B--2---:R-:W-:-:S05]  /*0d10*/  LOP3.LUT R4, R4, 0xf, R9, 0xb8, !PT ;  /* 0x0000000f04047812 */ /* 0x004fca00078eb809 */
[----:B------:R5:W-:Y:S02]  /*0d20*/  STS [UR8+0x1c], R4 ;  /* 0x00001c04ff007988 */ /* 0x000be40008000808 */
.L_x_28:
[----:B------:R-:W-:Y:S05]  /*0d30*/  BSYNC.RECONVERGENT B2 ;  /* 0x0000000000027941 */ /* 0x000fea0003800200 */
.L_x_27:
[----:B------:R-:W-:Y:S04]  /*0d40*/  BSSY.RECONVERGENT B3, `(.L_x_29) ;  /* 0x000001d000037945 */ /* 0x000fe80003800200 */
[----:B------:R-:W-:Y:S04]  /*0d50*/  BSSY.RELIABLE B2, `(.L_x_30) ;  /* 0x0000018000027945 */ /* 0x000fe80003800100 */
[----:B------:R-:W-:Y:S05]  /*0d60*/  @P3 BRA `(.L_x_31) ;  /* 0x00000000001c3947 */ /* 0x000fea0003800000 */
[----:B----45:R-:W2:Y:S02]  /*0d70*/  LDS R4, [UR8+0x34] ;  /* 0x00003408ff047984 */ /* 0x030ea40008000800 */
[----:B--2---:R-:W-:-:S05]  /*0d80*/  LOP3.LUT R4, R4, 0x7, RZ, 0xb8, !PT ;  /* 0x0000000704047812 */ /* 0x004fca00078eb8ff */
[----:B------:R2:W-:Y:S01]  /*0d90*/  STS [UR8+0x34], R4 ;  /* 0x00003404ff007988 */ /* 0x0005e20008000808 */
[----:B------:R-:W-:Y:S05]  /*0da0*/  @P3 BRA `(.L_x_32) ;  /* 0x00000000001c3947 */ /* 0x000fea0003800000 */
[----:B--2---:R-:W2:Y:S02]  /*0db0*/  LDS R4, [UR8+0x34] ;  /* 0x00003408ff047984 */ /* 0x004ea40008000800 */
[----:B--2---:R-:W-:-:S05]  /*0dc0*/  LOP3.LUT R4, R4, 0x38, RZ, 0xb8, !PT ;  /* 0x0000003804047812 */ /* 0x004fca00078eb8ff */
[----:B------:R2:W-:Y:S02]  /*0dd0*/  STS [UR8+0x34], R4 ;  /* 0x00003404ff007988 */ /* 0x0005e40008000808 */
.L_x_31:
[----:B------:R-:W-:Y:S05]  /*0de0*/  @P3 BRA `(.L_x_33) ;  /* 0x00000000001c3947 */ /* 0x000fea0003800000 */
[----:B--2-45:R-:W2:Y:S02]  /*0df0*/  LDS R4, [UR8+0x8] ;  /* 0x00000808ff047984 */ /* 0x034ea40008000800 */
[----:B--2---:R-:W-:-:S05]  /*0e00*/  LOP3.LUT R4, R4, 0x780, RZ, 0xb8, !PT ;  /* 0x0000078004047812 */ /* 0x004fca00078eb8ff */
[----:B------:R4:W-:Y:S02]  /*0e10*/  STS [UR8+0x8], R4 ;  /* 0x00000804ff007988 */ /* 0x0009e40008000808 */
.L_x_32:
[----:B------:R-:W-:Y:S05]  /*0e20*/  @P3 BRA `(.L_x_34) ;  /* 0x0000000000283947 */ /* 0x000fea0003800000 */
[----:B--2-4-:R-:W2:Y:S02]  /*0e30*/  LDS R4, [UR8+0x8] ;  /* 0x00000808ff047984 */ /* 0x014ea40008000800 */
[----:B--2---:R-:W-:-:S05]  /*0e40*/  LOP3.LUT R4, R4, 0x1800, RZ, 0xb8, !PT ;  /* 0x0000180004047812 */ /* 0x004fca00078eb8ff */
[----:B------:R2:W-:Y:S02]  /*0e50*/  STS [UR8+0x8], R4 ;  /* 0x00000804ff007988 */ /* 0x0005e40008000808 */
.L_x_33:
[----:B------:R-:W-:Y:S05]  /*0e60*/  @P3 BREAK.RELIABLE B2 ;  /* 0x0000000000023942 */ /* 0x000fea0003800100 */
[----:B------:R-:W-:Y:S05]  /*0e70*/  @P3 BRA `(.L_x_35) ;  /* 0x0000000000243947 */ /* 0x000fea0003800000 */
[----:B--2-45:R-:W2:Y:S01]  /*0e80*/  LDS R4, [UR8+0x8] ;  /* 0x00000808ff047984 */ /* 0x034ea20008000800 */
[----:B------:R-:W-:-:S05]  /*0e90*/  IMAD.MOV.U32 R5, RZ, RZ, 0x6000 ;  /* 0x00006000ff057424 */ /* 0x000fca00078e00ff */
[----:B--2---:R-:W-:-:S04]  /*0ea0*/  LOP3.LUT R4, R4, 0x2000, R5, 0xd8, !PT ;  /* 0x0000200004047812 */ /* 0x004fc800078ed805 */
[----:B------:R-:W-:-:S05]  /*0eb0*/  LOP3.LUT R4, R4, 0x400000, RZ, 0xb8, !PT ;  /* 0x0040000004047812 */ /* 0x000fca00078eb8ff */
[----:B------:R5:W-:Y:S02]  /*0ec0*/  STS [UR8+0x8], R4 ;  /* 0x00000804ff007988 */ /* 0x000be40008000808 */
.L_x_34:
[----:B------:R-:W-:Y:S05]  /*0ed0*/  BSYNC.RELIABLE B2 ;  /* 0x0000000000027941 */ /* 0x000fea0003800100 */
.L_x_30:
[----:B--2-45:R-:W2:Y:S02]  /*0ee0*/  @!P3 LDS R4, [UR8+0x8] ;  /* 0x00000808ff04b984 */ /* 0x034ea40008000800 */
[----:B--2---:R-:W-:-:S05]  /*0ef0*/  @!P3 LOP3.LUT R4, R4, 0x8000, RZ, 0xb8, !PT ;  /* 0x000080000404b812 */ /* 0x004fca00078eb8ff */
[----:B------:R2:W-:Y:S02]  /*0f00*/  @!P3 STS [UR8+0x8], R4 ;  /* 0x00000804ff00b988 */ /* 0x0005e40008000808 */
.L_x_35:
[----:B------:R-:W-:Y:S05]  /*0f10*/  BSYNC.RECONVERGENT B3 ;  /* 0x0000000000037941 */ /* 0x000fea0003800200 */
.L_x_29:
[----:B------:R-:W-:Y:S05]  /*0f20*/  WARPSYNC.ALL ;  /* 0x0000000000007948 */ /* 0x000fea0003800000 */
[----:B------:R-:W-:Y:S01]  /*0f30*/  NOP ;  /* 0x0000000000007918 */ /* 0x000fe20000000000 */
[----:B------:R-:W-:-:S04]  /*0f40*/  UIADD3 UR5, UPT, UPT, UR4, 0x80, URZ ;  /* 0x0000008004057890 */ /* 0x000fc8000fffe0ff */
[----:B------:R-:W-:-:S04]  /*0f50*/  UIADD3 UR26, UP0, UPT, UR5, UR20, URZ ;  /* 0x00000014051a7290 */ /* 0x000fc8000ff1e0ff */
[----:B------:R-:W-:Y:S01]  /*0f60*/  ULEA.HI.X.SX32 UR27, UR5, UR21, 0x1, UP0 ;  /* 0x00000015051b7291 */ /* 0x000fe200080f0eff */
[----:B------:R-:W-:Y:S11]  /*0f70*/  @P0 BRA `(.L_x_36) ;  /* 0x0000000000300947 */ /* 0x000ff60003800000 */
[----:B--2-45:R-:W2:Y:S01]  /*0f80*/  S2R R4, SR_LANEID ;  /* 0x0000000000047919 */ /* 0x034ea20000000000 */
[----:B------:R-:W-:Y:S05]  /*0f90*/  WARPSYNC.ALL ;  /* 0x0000000000007948 */ /* 0x000fea0003800000 */
[----:B------:R-:W-:Y:S01]  /*0fa0*/  NOP ;  /* 0x0000000000007918 */ /* 0x000fe20000000000 */
[----:B--2---:R-:W-:-:S05]  /*0fb0*/  IMAD.SHL.U32 R8, R4, 0x4, RZ ;  /* 0x0000000404087824 */ /* 0x004fca00078e00ff */
[----:B------:R-:W2:Y:S01]  /*0fc0*/  LDS R9, [R8+UR8] ;  /* 0x0000000808097984 */ /* 0x000ea20008000800 */
[----:B------:R-:W-:-:S05]  /*0fd0*/  IADD3 R4, P1, PT, R8, UR26, RZ ;  /* 0x0000001a08047c10 */ /* 0x000fca000ff3e0ff */
[----:B------:R-:W-:-:S05]  /*0fe0*/  IMAD.X R5, RZ, RZ, UR27, P1 ;  /* 0x0000001bff057e24 */ /* 0x000fca00088e06ff */
[----:B--2---:R2:W4:Y:S01]  /*0ff0*/  ATOMG.E.EXCH.STRONG.GPU PT, RZ, [R4], R9 ;  /* 0x0000000904ff73a8 */ /* 0x00452200041ee100 */
[----:B------:R-:W-:-:S04]  /*1000*/  DEPBAR {5,4,3,2,1,0} ;  /* 0x0000003f0000791a */ /* 0x000fc80000000000 */
[----:B------:R-:W5:Y:S02]  /*1010*/  CCTL.E.C.LDCU.IV.DEEP [UR26] ;  /* 0x000000001a007540 */ /* 0x000f640009c08000 */
[----:B-----5:R2:W-:Y:S01]  /*1020*/  UTMACCTL.IV [UR26] ;  /* 0x000000001a0079b9 */ /* 0x0205e20008000000 */
[----:B------:R-:W-:Y:S01]  /*1030*/  NOP ;  /* 0x0000000000007918 */ /* 0x000fe20000000000 */
.L_x_36:
[----:B------:R-:W-:Y:S05]  /*1040*/  @P0 BRA `(.L_x_37) ;  /* 0x00000000000c0947 */ /* 0x000fea0003800000 */
[----:B------:R0:W-:Y:S01]  /*1050*/  UTMACMDFLUSH ;  /* 0x00000000000079b7 */ /* 0x0001e20000000000 */
[----:B------:R-:W-:Y:S05]  /*1060*/  @P0 BRA `(.L_x_37) ;  /* 0x0000000000040947 */ /* 0x000fea0003800000 */
[----:B------:R-:W-:-:S04]  /*1070*/  DEPBAR.LE SB0, 0x0 ;  /* 0x000080000000791a */ /* 0x000fc80000000000 */
.L_x_37:
[----:B------:R-:W-:Y:S05]  /*1080*/  WARPSYNC.ALL ;  /* 0x0000000000007948 */ /* 0x000fea0003800000 */
[----:B------:R-:W-:Y:S01]  /*1090*/  NOP ;  /* 0x0000000000007918 */ /* 0x000fe20000000000 */
[----:B----4-:R-:W-:Y:S06]  /*10a0*/  BAR.SYNC.DEFER_BLOCKING 0x0 ;  /* 0x0000000000007b1d */ /* 0x010fec0000010000 */
[----:B------:R-:W-:Y:S02]  /*10b0*/  BSSY.RECONVERGENT B3, `(.L_x_38) ;  /* 0x000000b000037945 */ /* 0x000fe40003800200 */
[----:B------:R-:W-:Y:S06]  /*10c0*/  BAR.SYNC.DEFER_BLOCKING 0x0 ;  /* 0x0000000000007b1d */ /* 0x000fec0000010000 */
[----:B------:R4:W-:Y:S01]  /*10d0*/  @!P0 STS [R3], RZ ;  /* 0x000000ff03008388 */ /* 0x0009e20000000800 */
[----:B------:R-:W-:Y:S01]  /*10e0*/  NOP ;  /* 0x0000000000007918 */ /* 0x000fe20000000000 */
[----:B------:R-:W-:Y:S05]  /*10f0*/  @P3 BRA `(.L_x_39) ;  /* 0x0000000000183947 */ /* 0x000fea0003800000 */
[----:B---34-:R-:W3:Y:S01]  /*1100*/  LDS R3, [UR8+0x8] ;  /* 0x00000808ff037984 */ /* 0x018ee20008000800 */
[----:B--2---:R-:W2:Y:S01]  /*1110*/  LDC.64 R8, c[0x0][0x390] ;  /* 0x0000e400ff087b82 */ /* 0x004ea20000000a00 */
[----:B-----5:R-:W-:Y:S02]  /*1120*/  IMAD.MOV.U32 R4, RZ, RZ, 0x70 ;  /* 0x00000070ff047424 */ /* 0x020fe400078e00ff */
[----:B--2---:R2:W-:Y:S03]  /*1130*/  STS.64 [UR8], R8 ;  /* 0x00000008ff007988 */ /* 0x0045e60008000a08 */
[----:B---3--:R-:W-:-:S05]  /*1140*/  LOP3.LUT R3, R3, 0x10, R4, 0xd8, !PT ;  /* 0x0000001003037812 */ /* 0x008fca00078ed804 */
[----:B------:R2:W-:Y:S02]  /*1150*/  STS [UR8+0x8], R3 ;  /* 0x00000803ff007988 */ /* 0x0005e40008000808 */
.L_x_39:
[----:B--2---:R-:W-:Y:S05]  /*1160*/  BSYNC.RECONVERGENT B3 ;  /* 0x0000000000037941 */ /* 0x004fea0003800200 */
.L_x_38:
[----:B------:R-:W-:Y:S04]  /*1170*/  BSSY.RECONVERGENT B4, `(.L_x_40) ;  /* 0x0000033000047945 */ /* 0x000fe80003800200 */
[----:B------:R-:W-:Y:S04]  /*1180*/  BSSY.RELIABLE B3, `(.L_x_41) ;  /* 0x000002e000037945 */ /* 0x000fe80003800100 */
[----:B------:R-:W-:Y:S05]  /*1190*/  @P3 BRA `(.L_x_42) ;  /* 0x0000000000243947 */ /* 0x000fea0003800000 */
[----:B---34-:R-:W2:Y:S01]  /*11a0*/  LDS R3, [UR8+0x34] ;  /* 0x00003408ff037984 */ /* 0x018ea20008000800 */
[----:B-----5:R-:W-:-:S05]  /*11b0*/  IMAD.MOV.U32 R4, RZ, RZ, 0x7f000000 ;  /* 0x7f000000ff047424 */ /* 0x020fca00078e00ff */
[----:B--2---:R-:W-:-:S05]  /*11c0*/  LOP3.LUT R3, R3, 0xff000000, R4, 0xb8, !PT ;  /* 0xff00000003037812 */ /* 0x004fca00078eb804 */
[----:B------:R2:W-:Y:S01]  /*11d0*/  STS [UR8+0x34], R3 ;  /* 0x00003403ff007988 */ /* 0x0005e20008000808 */
[----:B------:R-:W-:Y:S05]  /*11e0*/  @P3 BRA `(.L_x_43) ;  /* 0x0000000000183947 */ /* 0x000fea0003800000 */
[----:B--2---:R-:W2:Y:S01]  /*11f0*/  LDS R3, [UR8+0x38] ;  /* 0x00003808ff037984 */ /* 0x004ea20008000800 */
[----:B------:R-:W-:-:S05]  /*1200*/  IMAD.MOV.U32 R4, RZ, RZ, 0x7f ;  /* 0x0000007fff047424 */ /* 0x000fca00078e00ff */
[----:B--2---:R-:W-:-:S05]  /*1210*/  LOP3.LUT R3, R3, 0xff, R4, 0xb8, !PT ;  /* 0x000000ff03037812 */ /* 0x004fca00078eb804 */
[----:B------:R2:W-:Y:S02]  /*1220*/  STS [UR8+0x38], R3 ;  /* 0x00003803ff007988 */ /* 0x0005e40008000808 */
.L_x_42:
[----:B------:R-:W-:Y:S05]  /*1230*/  @P3 BRA `(.L_x_44) ;  /* 0x00000000000c3947 */ /* 0x000fea0003800000 */
[----:B------:R2:W-:Y:S02]  /*1240*/  STS [UR8+0x20], R6 ;  /* 0x00002006ff007988 */ /* 0x0005e40008000808 */
.L_x_43:
[----:B------:R-:W-:Y:S05]  /*1250*/  @P3 BRA `(.L_x_45) ;  /* 0x0000000000243947 */ /* 0x000fea0003800000 */
[----:B------:R2:W-:Y:S02]  /*1260*/  STS [UR8+0x24], R7 ;  /* 0x00002407ff007988 */ /* 0x0005e40008000808 */
.L_x_44:
[----:B------:R-:W-:Y:S05]  /*1270*/  @P3 BRA `(.L_x_46) ;  /* 0x00000000002c3947 */ /* 0x000fea0003800000 */
[----:B--234-:R-:W2:Y:S01]  /*1280*/  LDS R3, [UR8+0x1c] ;  /* 0x00001c08ff037984 */ /* 0x01cea20008000800 */
[----:B-----5:R-:W3:Y:S02]  /*1290*/  LDC.64 R4, c[0x0][0x3b8] ;  /* 0x0000ee00ff047b82 */ /* 0x020ee40000000a00 */
[--C-:B---3--:R-:W-:Y:S02]  /*12a0*/  SHF.R.U32.HI R6, RZ, 0x4, R5.reuse ;  /* 0x00000004ff067819 */ /* 0x108fe40000011605 */
[----:B------:R-:W-:-:S05]  /*12b0*/  SHF.R.U64 R4, R4, 0x4, R5 ;  /* 0x0000000404047819 */ /* 0x000fca0000001205 */
[----:B------:R3:W-:Y:S01]  /*12c0*/  STS [UR8+0xc], R4 ;  /* 0x00000c04ff007988 */ /* 0x0007e20008000808 */
[----:B--2---:R-:W-:-:S05]  /*12d0*/  LOP3.LUT R3, R3, 0xf, R6, 0xb8, !PT ;  /* 0x0000000f03037812 */ /* 0x004fca00078eb806 */
[----:B------:R3:W-:Y:S02]  /*12e0*/  STS [UR8+0x1c], R3 ;  /* 0x00001c03ff007988 */ /* 0x0007e40008000808 */
.L_x_45:
[----:B------:R-:W-:Y:S05]  /*12f0*/  @P3 BRA `(.L_x_47) ;  /* 0x00000000001c3947 */ /* 0x000fea0003800000 */
[----:B--234-:R-:W2:Y:S02]  /*1300*/  LDS R3, [UR8+0x34] ;  /* 0x00003408ff037984 */ /* 0x01cea40008000800 */
[----:B--2---:R-:W-:-:S05]  /*1310*/  LOP3.LUT R3, R3, 0x7, RZ, 0xb8, !PT ;  /* 0x0000000703037812 */ /* 0x004fca00078eb8ff */
[----:B------:R2:W-:Y:S02]  /*1320*/  STS [UR8+0x34], R3 ;  /* 0x00003403ff007988 */ /* 0x0005e40008000808 */
.L_x_46:
[----:B------:R-:W-:Y:S05]  /*1330*/  @P3 BRA `(.L_x_48) ;  /* 0x00000000001c3947 */ /* 0x000fea0003800000 */
[----:B--234-:R-:W2:Y:S02]  /*1340*/  LDS R3, [UR8+0x34] ;  /* 0x00003408ff037984 */ /* 0x01cea40008000800 */
[----:B--2---:R-:W-:-:S05]  /*1350*/  LOP3.LUT R3, R3, 0x38, RZ, 0xb8, !PT ;  /* 0x0000003803037812 */ /* 0x004fca00078eb8ff */
[----:B------:R2:W-:Y:S02]  /*1360*/  STS [UR8+0x34], R3 ;  /* 0x00003403ff007988 */ /* 0x0005e40008000808 */
.L_x_47:
[----:B------:R-:W-:Y:S05]  /*1370*/  @P3 BRA `(.L_x_49) ;  /* 0x00000000001c3947 */ /* 0x000fea0003800000 */
[----:B--234-:R-:W2:Y:S02]  /*1380*/  LDS R3, [UR8+0x8] ;  /* 0x00000808ff037984 */ /* 0x01cea40008000800 */
[----:B--2---:R-:W-:-:S05]  /*1390*/  LOP3.LUT R3, R3, 0x780, RZ, 0xb8, !PT ;  /* 0x0000078003037812 */ /* 0x004fca00078eb8ff */
[----:B------:R2:W-:Y:S02]  /*13a0*/  STS [UR8+0x8], R3 ;  /* 0x00000803ff007988 */ /* 0x0005e40008000808 */
.L_x_48:
[----:B------:R-:W-:Y:S05]  /*13b0*/  @P3 BRA `(.L_x_50) ;  /* 0x0000000000283947 */ /* 0x000fea0003800000 */
[----:B--234-:R-:W2:Y:S02]  /*13c0*/  LDS R3, [UR8+0x8] ;  /* 0x00000808ff037984 */ /* 0x01cea40008000800 */
[----:B--2---:R-:W-:-:S05]  /*13d0*/  LOP3.LUT R3, R3, 0x1800, RZ, 0xb8, !PT ;  /* 0x0000180003037812 */ /* 0x004fca00078eb8ff */
[----:B------:R2:W-:Y:S02]  /*13e0*/  STS [UR8+0x8], R3 ;  /* 0x00000803ff007988 */ /* 0x0005e40008000808 */
.L_x_49:
[----:B------:R-:W-:Y:S05]  /*13f0*/  @P3 BREAK.RELIABLE B3 ;  /* 0x0000000000033942 */ /* 0x000fea0003800100 */
[----:B------:R-:W-:Y:S05]  /*1400*/  @P3 BRA `(.L_x_51) ;  /* 0x0000000000243947 */ /* 0x000fea0003800000 */
[----:B--234-:R-:W2:Y:S01]  /*1410*/  LDS R3, [UR8+0x8] ;  /* 0x00000808ff037984 */ /* 0x01cea20008000800 */
[----:B-----5:R-:W-:-:S05]  /*1420*/  IMAD.MOV.U32 R4, RZ, RZ, 0x6000 ;  /* 0x00006000ff047424 */ /* 0x020fca00078e00ff */
[----:B--2---:R-:W-:-:S04]  /*1430*/  LOP3.LUT R3, R3, 0x6000, R4, 0xd8, !PT ;  /* 0x0000600003037812 */ /* 0x004fc800078ed804 */
[----:B------:R-:W-:-:S05]  /*1440*/  LOP3.LUT R3, R3, 0x400000, RZ, 0xb8, !PT ;  /* 0x0040000003037812 */ /* 0x000fca00078eb8ff */
[----:B------:R2:W-:Y:S02]  /*1450*/  STS [UR8+0x8], R3 ;  /* 0x00000803ff007988 */ /* 0x0005e40008000808 */
.L_x_50:
[----:B------:R-:W-:Y:S05]  /*1460*/  BSYNC.RELIABLE B3 ;  /* 0x0000000000037941 */ /* 0x000fea0003800100 */
.L_x_41:
[----:B--234-:R-:W2:Y:S02]  /*1470*/  @!P3 LDS R3, [UR8+0x8] ;  /* 0x00000808ff03b984 */ /* 0x01cea40008000800 */
[----:B--2---:R-:W-:-:S05]  /*1480*/  @!P3 LOP3.LUT R3, R3, 0x8000, RZ, 0xb8, !PT ;  /* 0x000080000303b812 */ /* 0x004fca00078eb8ff */
[----:B------:R2:W-:Y:S02]  /*1490*/  @!P3 STS [UR8+0x8], R3 ;  /* 0x00000803ff00b988 */ /* 0x0005e40008000808 */
.L_x_51:
[----:B------:R-:W-:Y:S05]  /*14a0*/  BSYNC.RECONVERGENT B4 ;  /* 0x0000000000047941 */ /* 0x000fea0003800200 */
.L_x_40:
[----:B------:R-:W-:Y:S05]  /*14b0*/  WARPSYNC.ALL ;  /* 0x0000000000007948 */ /* 0x000fea0003800000 */
[----:B------:R-:W-:Y:S01]  /*14c0*/  NOP ;  /* 0x0000000000007918 */ /* 0x000fe20000000000 */
[----:B------:R-:W-:-:S04]  /*14d0*/  UIADD3 UR4, UPT, UPT, UR4, 0x100, URZ ;  /* 0x0000010004047890 */ /* 0x000fc8000fffe0ff */
[----:B------:R-:W-:-:S04]  /*14e0*/  UIADD3 UR20, UP0, UPT, UR4, UR20, URZ ;  /* 0x0000001404147290 */ /* 0x000fc8000ff1e0ff */
[----:B------:R-:W-:Y:S01]  /*14f0*/  ULEA.HI.X.SX32 UR21, UR4, UR21, 0x1, UP0 ;  /* 0x0000001504157291 */ /* 0x000fe200080f0eff */
[----:B------:R-:W-:Y:S11]  /*1500*/  @P0 BRA `(.L_x_52) ;  /* 0x0000000000300947 */ /* 0x000ff60003800000 */
[----:B--234-:R-:W2:Y:S01]  /*1510*/  S2R R3, SR_LANEID ;  /* 0x0000000000037919 */ /* 0x01cea20000000000 */
[----:B------:R-:W-:Y:S05]  /*1520*/  WARPSYNC.ALL ;  /* 0x0000000000007948 */ /* 0x000fea0003800000 */
[----:B------:R-:W-:Y:S01]  /*1530*/  NOP ;  /* 0x0000000000007918 */ /* 0x000fe20000000000 */
[----:B--2--5:R-:W-:-:S05]  /*1540*/  IMAD.SHL.U32 R6, R3, 0x4, RZ ;  /* 0x0000000403067824 */ /* 0x024fca00078e00ff */
        /* <DEDUP_REMOVED lines=8> */
.L_x_52:
[----:B------:R-:W-:Y:S05]  /*15d0*/  @P0 BRA `(.L_x_53) ;  /* 0x00000000000c0947 */ /* 0x000fea0003800000 */
[----:B------:R0:W-:Y:S01]  /*15e0*/  UTMACMDFLUSH ;  /* 0x00000000000079b7 */ /* 0x0001e20000000000 */
[----:B------:R-:W-:Y:S05]  /*15f0*/  @P0 BRA `(.L_x_53) ;  /* 0x0000000000040947 */ /* 0x000fea0003800000 */
[----:B------:R-:W-:-:S04]  /*1600*/  DEPBAR.LE SB0, 0x0 ;  /* 0x000080000000791a */ /* 0x000fc80000000000 */
.L_x_53:
[----:B------:R-:W-:Y:S05]  /*1610*/  WARPSYNC.ALL ;  /* 0x0000000000007948 */ /* 0x000fea0003800000 */
[----:B------:R-:W-:Y:S01]  /*1620*/  NOP ;  /* 0x0000000000007918 */ /* 0x000fe20000000000 */
[----:B---3--:R-:W-:Y:S01]  /*1630*/  BAR.SYNC.DEFER_BLOCKING 0x0 ;  /* 0x0000000000007b1d */ /* 0x008fe20000010000 */
[----:B--2-4-:R-:W-:Y:S01]  /*1640*/  SHF.R.U32.HI R3, RZ, 0x5, R0 ;  /* 0x00000005ff037819 */ /* 0x014fe20000011600 */
[----:B------:R-:W-:-:S03]  /*1650*/  USHF.L.U32 UR15, UR15, 0x8, URZ ;  /* 0x000000080f0f7899 */ /* 0x000fc600080006ff */
[----:B------:R-:W-:Y:S01]  /*1660*/  R2UR UR22, R3 ;  /* 0x00000000031672ca */ /* 0x000fe200000e0000 */
[----:B------:R-:W-:Y:S01]  /*1670*/  VOTEU.ALL UP0, P3 ;  /* 0x0000000000ff7886 */ /* 0x000fe20001800000 */
[----:B------:R-:W-:Y:S01]  /*1680*/  UMOV UR4, 0x1 ;  /* 0x0000000100047882 */ /* 0x000fe20000000000 */
[----:B------:R-:W-:Y:S01]  /*1690*/  VOTEU.ALL UP1, P3 ;  /* 0x0000000000ff7886 */ /* 0x000fe20001820000 */
[----:B------:R-:W-:Y:S02]  /*16a0*/  BSSY.RECONVERGENT B4, `(.L_x_54) ;  /* 0x0000018000047945 */ /* 0x000fe40003800200 */
[----:B------:R-:W-:-:S04]  /*16b0*/  @!UP0 UIADD3 UR10, UPT, UPT, -UR4, 0x100000, URZ ;  /* 0x00100000040a8890 */ /* 0x000fc8000fffe1ff */
[----:B------:R-:W-:Y:S02]  /*16c0*/  @!UP0 USHF.L.U32 UR11, UR10, 0xb, URZ ;  /* 0x0000000b0a0b8899 */ /* 0x000fe400080006ff */
[----:B------:R-:W-:Y:S02]  /*16d0*/  @!UP0 USHF.L.U32 UR10, UR10, 0x1, URZ ;  /* 0x000000010a0a8899 */ /* 0x000fe400080006ff */
[----:B------:R-:W-:-:S04]  /*16e0*/  @!UP0 UIADD3 UR4, UPT, UPT, -UR4, 0x100000, URZ ;  /* 0x0010000004048890 */ /* 0x000fc8000fffe1ff */
[----:B------:R-:W-:Y:S02]  /*16f0*/  @!UP0 USHF.L.U32 UR5, UR4, 0xb, URZ ;  /* 0x0000000b04058899 */ /* 0x000fe400080006ff */
[----:B------:R-:W-:Y:S01]  /*1700*/  @!UP0 USHF.L.U32 UR4, UR4, 0x1, URZ ;  /* 0x0000000104048899 */ /* 0x000fe200080006ff */
[----:B------:R-:W-:Y:S01]  /*1710*/  VOTEU.ALL UP0, P3 ;  /* 0x0000000000ff7886 */ /* 0x000fe20001800000 */
[----:B------:R-:W2:Y:S04]  /*1720*/  FENCE.VIEW.ASYNC.S ;  /* 0x00000000000073c6 */ /* 0x000ea80000000000 */
[----:B--2---:R2:W3:Y:S06]  /*1730*/  @!UP0 SYNCS.EXCH.64 URZ, [UR8+0xc000], UR10 ;  /* 0x00c0000a08ff85b2 */ /* 0x0044ec0008000100 */
[----:B------:R2:W3:Y:S02]  /*1740*/  @!UP1 SYNCS.EXCH.64 URZ, [UR8+0xc020], UR4 ;  /* 0x00c0200408ff95b2 */ /* 0x0004e40008000100 */
[----:B---3--:R-:W-:Y:S06]  /*1750*/  BAR.SYNC.DEFER_BLOCKING 0x0 ;  /* 0x0000000000007b1d */ /* 0x008fec0000010000 */
[----:B------:R-:W-:Y:S05]  /*1760*/  @P3 BRA `(.L_x_55) ;  /* 0x00000000002c3947 */ /* 0x000fea0003800000 */
[----:B--2---:R-:W-:Y:S02]  /*1770*/  UMOV UR4, 0x1 ;  /* 0x0000000100047882 */ /* 0x004fe40000000000 */
[----:B------:R-:W-:-:S04]  /*1780*/  UIADD3 UR10, UPT, UPT, -UR4, 0x100000, URZ ;  /* 0x00100000040a7890 */ /* 0x000fc8000fffe1ff */
[----:B------:R-:W-:Y:S02]  /*1790*/  USHF.L.U32 UR11, UR10, 0xb, URZ ;  /* 0x0000000b0a0b7899 */ /* 0x000fe400080006ff */
[----:B------:R-:W-:Y:S02]  /*17a0*/  USHF.L.U32 UR10, UR10, 0x1, URZ ;  /* 0x000000010a0a7899 */ /* 0x000fe400080006ff */
[----:B------:R-:W-:-:S04]  /*17b0*/  UIADD3 UR4, UPT, UPT, -UR4, 0x100000, URZ ;  /* 0x0010000004047890 */ /* 0x000fc8000fffe1ff */
[----:B------:R-:W-:Y:S02]  /*17c0*/  USHF.L.U32 UR5, UR4, 0xb, URZ ;  /* 0x0000000b04057899 */ /* 0x000fe400080006ff */
[----:B------:R-:W-:Y:S01]  /*17d0*/  USHF.L.U32 UR4, UR4, 0x1, URZ ;  /* 0x0000000104047899 */ /* 0x000fe200080006ff */
[----:B------:R-:W2:Y:S03]  /*17e0*/  FENCE.VIEW.ASYNC.S ;  /* 0x00000000000073c6 */ /* 0x000ea60000000000 */
[----:B--2---:R3:W4:Y:S08]  /*17f0*/  SYNCS.EXCH.64 URZ, [UR8+0xc008], UR10 ;  /* 0x00c0080a08ff75b2 */ /* 0x0047300008000100 */
[----:B------:R3:W2:Y:S02]  /*1800*/  SYNCS.EXCH.64 URZ, [UR8+0xc028], UR4 ;  /* 0x00c0280408ff75b2 */ /* 0x0006a40008000100 */
[----:B---3--:R-:W-:Y:S01]  /*1810*/  NOP ;  /* 0x0000000000007918 */ /* 0x008fe20000000000 */
.L_x_55:
[----:B--2---:R-:W-:Y:S05]  /*1820*/  BSYNC.RECONVERGENT B4 ;  /* 0x0000000000047941 */ /* 0x004fea0003800200 */
.L_x_54:
[----:B----4-:R-:W-:Y:S06]  /*1830*/  BAR.SYNC.DEFER_BLOCKING 0x0 ;  /* 0x0000000000007b1d */ /* 0x010fec0000010000 */
[----:B------:R-:W-:Y:S04]  /*1840*/  BSSY.RECONVERGENT B4, `(.L_x_56) ;  /* 0x000000d000047945 */ /* 0x000fe80003800200 */
[----:B------:R-:W-:Y:S05]  /*1850*/  @P3 BRA `(.L_x_57) ;  /* 0x00000000002c3947 */ /* 0x000fea0003800000 */
[----:B------:R-:W-:Y:S02]  /*1860*/  UMOV UR4, 0x1 ;  /* 0x0000000100047882 */ /* 0x000fe40000000000 */
[----:B------:R-:W-:-:S04]  /*1870*/  UIADD3 UR10, UPT, UPT, -UR4, 0x100000, URZ ;  /* 0x00100000040a7890 */ /* 0x000fc8000fffe1ff */
[----:B------:R-:W-:Y:S02]  /*1880*/  USHF.L.U32 UR11, UR10, 0xb, URZ ;  /* 0x0000000b0a0b7899 */ /* 0x000fe400080006ff */
[----:B------:R-:W-:Y:S02]  /*1890*/  USHF.L.U32 UR10, UR10, 0x1, URZ ;  /* 0x000000010a0a7899 */ /* 0x000fe400080006ff */
[----:B------:R-:W-:-:S04]  /*18a0*/  UIADD3 UR4, UPT, UPT, -UR4, 0x100000, URZ ;  /* 0x0010000004047890 */ /* 0x000fc8000fffe1ff */
[----:B------:R-:W-:Y:S02]  /*18b0*/  USHF.L.U32 UR5, UR4, 0xb, URZ ;  /* 0x0000000b04057899 */ /* 0x000fe400080006ff */
[----:B------:R-:W-:Y:S01]  /*18c0*/  USHF.L.U32 UR4, UR4, 0x1, URZ ;  /* 0x0000000104047899 */ /* 0x000fe200080006ff */
[----:B------:R-:W2:Y:S03]  /*18d0*/  FENCE.VIEW.ASYNC.S ;  /* 0x00000000000073c6 */ /* 0x000ea60000000000 */
[----:B--2---:R2:W3:Y:S08]  /*18e0*/  SYNCS.EXCH.64 URZ, [UR8+0xc010], UR10 ;  /* 0x00c0100a08ff75b2 */ /* 0x0044f00008000100 */
[----:B------:R2:W4:Y:S01]  /*18f0*/  SYNCS.EXCH.64 URZ, [UR8+0xc030], UR4 ;  /* 0x00c0300408ff75b2 */ /* 0x0005220008000100 */
[----:B------:R-:W-:Y:S01]  /*1900*/  NOP ;  /* 0x0000000000007918 */ /* 0x000fe20000000000 */
.L_x_57:
[----:B--2---:R-:W-:Y:S05]  /*1910*/  BSYNC.RECONVERGENT B4 ;  /* 0x0000000000047941 */ /* 0x004fea0003800200 */
.L_x_56:
[----:B---34-:R-:W-:Y:S01]  /*1920*/  BAR.SYNC.DEFER_BLOCKING 0x0 ;  /* 0x0000000000007b1d */ /* 0x018fe20000010000 */
[----:B------:R-:W-:Y:S01]  /*1930*/  UIADD3 UR12, UPT, UPT, UR8, 0xc020, URZ ;  /* 0x0000c020080c7890 */ /* 0x000fe2000fffe0ff */
[----:B------:R-:W-:Y:S01]  /*1940*/  ISETP.GE.AND P0, PT, R12, 0x1, PT ;  /* 0x000000010c00780c */ /* 0x000fe20003f06270 */
[----:B------:R-:W-:-:S03]  /*1950*/  USHF.L.U32 UR19, UR7, 0x7, URZ ;  /* 0x0000000707137899 */ /* 0x000fc600080006ff */
        /* <DEDUP_REMOVED lines=13> */
.L_x_59:
[----:B--2---:R-:W-:Y:S05]  /*1a30*/  BSYNC.RECONVERGENT B4 ;  /* 0x0000000000047941 */ /* 0x004fea0003800200 */
.L_x_58:
[----:B------:R-:W-:Y:S05]  /*1a40*/  @!P0 BRA `(.L_x_60) ;  /* 0x0000000400cc8947 */ /* 0x000fea0003800000 */
[----:B---34-:R-:W-:Y:S01]  /*1a50*/  BAR.SYNC.DEFER_BLOCKING 0x0 ;  /* 0x0000000000007b1d */ /* 0x018fe20000010000 */
[----:B------:R-:W-:Y:S01]  /*1a60*/  ELECT P1, URZ, PT ;  /* 0x0000000000ff782f */ /* 0x000fe20003820000 */
[----:B------:R-:W-:Y:S01]  /*1a70*/  @!P3 IMAD.MOV.U32 R3, RZ, RZ, 0x3000 ;  /* 0x00003000ff03b424 */ /* 0x000fe200078e00ff */
[----:B------:R-:W-:Y:S02]  /*1a80*/  UIADD3 UR16, UPT, UPT, UR8, 0x8000, URZ ;  /* 0x0000800008107890 */ /* 0x000fe4000fffe0ff */
[----:B------:R-:W-:Y:S02]  /*1a90*/  ISETP.LT.U32.AND P1, PT, R2, 0x20, P1 ;  /* 0x000000200200780c */ /* 0x000fe40000f21070 */
[----:B------:R-:W-:Y:S01]  /*1aa0*/  ELECT P0, URZ, PT ;  /* 0x0000000000ff782f */ /* 0x000fe20003800000 */
[----:B------:R-:W-:-:S03]  /*1ab0*/  UMOV UR11, UR15 ;  /* 0x0000000f000b7c82 */ /* 0x000fc60008000000 */
[----:B------:R-:W-:-:S07]  /*1ac0*/  ISETP.LT.U32.AND P0, PT, R2, 0x20, P0 ;  /* 0x000000200200780c */ /* 0x000fce0000701070 */
[----:B------:R-:W-:Y:S01]  /*1ad0*/  VOTEU.ANY UP0, P1 ;  /* 0x0000000000ff7886 */ /* 0x000fe20000800100 */
[----:B------:R-:W-:-:S04]  /*1ae0*/  VOTEU.ANY UP2, P1 ;  /* 0x0000000000ff7886 */ /* 0x000fc80000840100 */
[----:B------:R-:W-:Y:S02]  /*1af0*/  @UP0 UIADD3 UR17, UPT, UPT, UR8, 0xc000, URZ ;  /* 0x0000c00008110890 */ /* 0x000fe4000fffe0ff */
[----:B------:R2:W-:Y:S01]  /*1b00*/  @!P3 SYNCS.ARRIVE.TRANS64 RZ, [UR8+0xc000], R3 ;  /* 0x00c00003ffffb9a7 */ /* 0x0005e20008000008 */
[----:B------:R-:W-:Y:S01]  /*1b10*/  @UP0 UMOV UR18, URZ ;  /* 0x000000ff00120c82 */ /* 0x000fe20008000000 */
[----:B------:R-:W-:Y:S01]  /*1b20*/  BAR.SYNC.DEFER_BLOCKING 0x0 ;  /* 0x0000000000007b1d */ /* 0x000fe20000010000 */
[----:B------:R-:W-:-:S05]  /*1b30*/  UISETP.NE.U32.AND UP0, UPT, UR22, URZ, UPT ;  /* 0x000000ff1600728c */ /* 0x000fca000bf05070 */
[----:B------:R-:W-:Y:S01]  /*1b40*/  VOTEU.ANY UP1, P0 ;  /* 0x0000000000ff7886 */ /* 0x000fe20000020100 */
[----:B------:R-:W-:-:S04]  /*1b50*/  VOTEU.ANY UP3, P0 ;  /* 0x0000000000ff7886 */ /* 0x000fc80000060100 */
[----:B------:R-:W-:Y:S01]  /*1b60*/  @UP1 UIADD3 UR9, UPT, UPT, UR8, 0xc000, URZ ;  /* 0x0000c00008091890 */ /* 0x000fe2000fffe0ff */
[----:B------:R-:W-:Y:S01]  /*1b70*/  @UP1 UMOV UR10, URZ ;  /* 0x000000ff000a1c82 */ /* 0x000fe20008000000 */
[----:B------:R2:W-:Y:S01]  /*1b80*/  @UP2 UTMALDG.2D [UR16], [UR24] ;  /* 0x00000010180025b4 */ /* 0x0005e20008008000 */
[----:B------:R3:W-:Y:S06]  /*1b90*/  MEMBAR.ALL.CTA ;  /* 0x0000000000007992 */ /* 0x0007ec0000008000 */
[----:B---3--:R-:W3:Y:S02]  /*1ba0*/  FENCE.VIEW.ASYNC.S ;  /* 0x00000000000073c6 */ /* 0x008ee40000000000 */
[----:B---3--:R-:W-:Y:S06]  /*1bb0*/  BAR.SYNC.DEFER_BLOCKING 0x0 ;  /* 0x0000000000007b1d */ /* 0x008fec0000010000 */
[----:B------:R2:W-:Y:S02]  /*1bc0*/  @UP3 UTMALDG.2D [UR8], [UR26] ;  /* 0x000000081a0035b4 */ /* 0x0005e40008008000 */
[----:B------:R-:W-:Y:S06]  /*1bd0*/  BAR.SYNC.DEFER_BLOCKING 0x0 ;  /* 0x0000000000007b1d */ /* 0x000fec0000010000 */
[----:B------:R-:W3:Y:S02]  /*1be0*/  SYNCS.PHASECHK.TRANS64.TRYWAIT P0, [UR8+0xc000], RZ ;  /* 0x00c000ffff0075a7 */ /* 0x000ee40008001108 */
[----:B--23--:R-:W-:Y:S05]  /*1bf0*/  @!P0 BRA `(.L_x_61) ;  /* 0x0000001400388947 */ /* 0x00cfea0003800000 */
.L_x_79:
[----:B------:R-:W-:Y:S05]  /*1c00*/  BRA.U UP0, `(.L_x_62) ;  /* 0x0000000100287547 */ /* 0x000fea000b800000 */
[----:B------:R-:W-:Y:S02]  /*1c10*/  USHF.R.U32.HI UR4, URZ, 0x4, UR16 ;  /* 0x00000004ff047899 */ /* 0x000fe40008011610 */
[----:B------:R-:W-:Y:S02]  /*1c20*/  USHF.R.U32.HI UR6, URZ, 0x4, UR8 ;  /* 0x00000004ff067899 */ /* 0x000fe40008011608 */
[----:B------:R-:W-:Y:S02]  /*1c30*/  USGXT.U32 UR4, UR4, 0xe ;  /* 0x0000000e0404789a */ /* 0x000fe40008000000 */
[----:B------:R-:W-:Y:S01]  /*1c40*/  USGXT.U32 UR6, UR6, 0xe ;  /* 0x0000000e0606789a */ /* 0x000fe20008000000 */
[----:B------:R-:W-:Y:S01]  /*1c50*/  UMOV UR10, 0x0 ;  /* 0x00000000000a7882 */ /* 0x000fe20000000000 */
[----:B------:R-:W-:Y:S01]  /*1c60*/  UMOV UR11, 0x8400010 ;  /* 0x08400010000b7882 */ /* 0x000fe20000000000 */
[----:B------:R-:W-:Y:S01]  /*1c70*/  UMOV UR5, 0xc0004010 ;  /* 0xc000401000057882 */ /* 0x000fe20000000000 */
[----:B------:R-:W-:-:S05]  /*1c80*/  UMOV UR7, 0xc0004010 ;  /* 0xc000401000077882 */ /* 0x000fca0000000000 */
[----:B------:R2:W-:Y:S01]  /*1c90*/  UTCQMMA gdesc[UR4], gdesc[UR6], tmem[UR23], tmem[UR10], idesc[UR11], !UPT ;  /* 0x00ff0a06040075ea */ /* 0x0005e2000f800317 */
[----:B------:R-:W-:Y:S02]  /*1ca0*/  NOP ;  /* 0x0000000000007918 */ /* 0x000fe40000000000 */
.L_x_62:
[----:B------:R-:W-:Y:S01]  /*1cb0*/  ELECT P0, URZ, PT ;  /* 0x0000000000ff782f */ /* 0x000fe20003800000 */
[----:B--2---:R-:W-:Y:S01]  /*1cc0*/  UMOV UR4, UR12 ;  /* 0x0000000c00047c82 */ /* 0x004fe20008000000 */
[----:B------:R-:W-:Y:S02]  /*1cd0*/  UMOV UR5, URZ ;  /* 0x000000ff00057c82 */ /* 0x000fe40008000000 */
[----:B------:R-:W-:-:S13]  /*1ce0*/  ISETP.LT.U32.AND P0, PT, R2, 0x20, P0 ;  /* 0x000000200200780c */ /* 0x000fda0000701070 */
[----:B------:R-:W-:Y:S01]  /*1cf0*/  VOTEU.ANY UP0, P0 ;  /* 0x0000000000ff7886 */ /* 0x000fe20000000100 */
[----:B------:R-:W-:Y:S01]  /*1d00*/  VOTEU.ANY UP1, P0 ;  /* 0x0000000000ff7886 */ /* 0x000fe20000020100 */
[----:B------:R-:W-:-:S03]  /*1d10*/  ISETP.GE.U32.AND P0, PT, R12, 0x21, PT ;  /* 0x000000210c00780c */ /* 0x000fc60003f06070 */
[----:B------:R-:W-:Y:S02]  /*1d20*/  @UP0 UMOV UR4, UR4 ;  /* 0x0000000400040c82 */ /* 0x000fe40008000000 */
[----:B------:R2:W-:Y:S01]  /*1d30*/  @UP1 UTCBAR [UR4], URZ ;  /* 0x000000ff040013e9 */ /* 0x0005e200080000ff */
[----:B------:R-:W-:Y:S06]  /*1d40*/  BAR.SYNC.DEFER_BLOCKING 0x0 ;  /* 0x0000000000007b1d */ /* 0x000fec0000010000 */
[----:B------:R-:W3:Y:S02]  /*1d50*/  SYNCS.PHASECHK.TRANS64.TRYWAIT P1, [UR8+0xc020], RZ ;  /* 0x00c020ffff0075a7 */ /* 0x000ee40008021108 */
[----:B--23--:R-:W-:Y:S05]  /*1d60*/  @!P1 BRA `(.L_x_63) ;  /* 0x0000001000e89947 */ /* 0x00cfea0003800000 */
.L_x_80:
[----:B------:R-:W-:Y:S01]  /*1d70*/  UMOV UR4, URZ ;  /* 0x000000ff00047c82 */ /* 0x000fe20008000000 */
[----:B------:R-:W-:Y:S05]  /*1d80*/  @!P0 BRA `(.L_x_60) ;  /* 0x0000000000fc8947 */ /* 0x000fea0003800000 */
[----:B------:R-:W2:Y:S01]  /*1d90*/  LDCU UR28, c[0x0][0x3a0] ;  /* 0x00007400ff1c77ac */ /* 0x000ea20008000800 */
[----:B------:R-:W-:Y:S01]  /*1da0*/  UMOV UR5, 0x1 ;  /* 0x0000000100057882 */ /* 0x000fe20000000000 */
[----:B------:R-:W-:-:S05]  /*1db0*/  UMOV UR18, 0x20 ;  /* 0x0000002000127882 */ /* 0x000fca0000000000 */
.L_x_67:
[----:B------:R-:W-:Y:S01]  /*1dc0*/  BAR.SYNC.DEFER_BLOCKING 0x0 ;  /* 0x0000000000007b1d */ /* 0x000fe20000010000 */
[----:B------:R-:W-:Y:S01]  /*1dd0*/  ULEA UR9, UR5, UR8, 0x3 ;  /* 0x0000000805097291 */ /* 0x000fe2000f8e18ff */
[----:B------:R-:W-:Y:S01]  /*1de0*/  @!P3 IMAD.MOV.U32 R3, RZ, RZ, 0x3000 ;  /* 0x00003000ff03b424 */ /* 0x000fe200078e00ff */
[----:B------:R-:W-:Y:S01]  /*1df0*/  ELECT P1, URZ, PT ;  /* 0x0000000000ff782f */ /* 0x000fe20003820000 */
[----:B------:R-:W-:-:S03]  /*1e00*/  ULEA UR16, UR5, UR8, 0xc ;  /* 0x0000000805107291 */ /* 0x000fc6000f8e60ff */
[----:B------:R-:W-:Y:S02]  /*1e10*/  ISETP.LT.U32.AND P1, PT, R2, 0x20, P1 ;  /* 0x000000200200780c */ /* 0x000fe40000f21070 */
[----:B------:R-:W-:Y:S01]  /*1e20*/  ELECT P0, URZ, PT ;  /* 0x0000000000ff782f */ /* 0x000fe20003800000 */
[----:B------:R-:W-:-:S03]  /*1e30*/  UIADD3 UR16, UPT, UPT, UR16, 0x8000, URZ ;  /* 0x0000800010107890 */ /* 0x000fc6000fffe0ff */
[----:B------:R-:W-:Y:S01]  /*1e40*/  ISETP.LT.U32.AND P0, PT, R2, 0x20, P0 ;  /* 0x000000200200780c */ /* 0x000fe20000701070 */
[----:B------:R-:W-:Y:S01]  /*1e50*/  ULEA UR12, UR5, UR8, 0xd ;  /* 0x00000008050c7291 */ /* 0x000fe2000f8e68ff */
[----:B------:R-:W-:Y:S01]  /*1e60*/  UMOV UR14, UR18 ;  /* 0x00000012000e7c82 */ /* 0x000fe20008000000 */
[----:B------:R-:W-:-:S04]  /*1e70*/  USHF.L.U32 UR6, UR4, 0x1f, URZ ;  /* 0x0000001f04067899 */ /* 0x000fc800080006ff */
[----:B------:R-:W-:Y:S01]  /*1e80*/  VOTEU.ANY UP0, P1 ;  /* 0x0000000000ff7886 */ /* 0x000fe20000800100 */
[----:B------:R3:W-:Y:S04]  /*1e90*/  @!P3 SYNCS.ARRIVE.TRANS64 RZ, [UR9+0xc000], R3 ;  /* 0x00c00003ffffb9a7 */ /* 0x0007e80008000009 */
[----:B------:R-:W-:Y:S01]  /*1ea0*/  @UP0 UIADD3 UR17, UPT, UPT, UR9, 0xc000, URZ ;  /* 0x0000c00009110890 */ /* 0x000fe2000fffe0ff */
[----:B------:R-:W-:Y:S01]  /*1eb0*/  VOTEU.ANY UP0, P1 ;  /* 0x0000000000ff7886 */ /* 0x000fe20000800100 */
[----:B------:R-:W-:Y:S01]  /*1ec0*/  BAR.SYNC.DEFER_BLOCKING 0x0 ;  /* 0x0000000000007b1d */ /* 0x000fe20000010000 */
[----:B---3--:R-:W-:-:S05]  /*1ed0*/  IMAD.U32 R3, RZ, RZ, UR6 ;  /* 0x00000006ff037e24 */ /* 0x008fca000f8e00ff */
[----:B------:R-:W-:-:S05]  /*1ee0*/  VOTEU.ANY UP1, P0 ;  /* 0x0000000000ff7886 */ /* 0x000fca0000020100 */
[----:B------:R-:W-:Y:S01]  /*1ef0*/  @UP1 UIADD3 UR13, UPT, UPT, UR9, 0xc000, URZ ;  /* 0x0000c000090d1890 */ /* 0x000fe2000fffe0ff */
[----:B------:R-:W-:Y:S01]  /*1f00*/  VOTEU.ANY UP1, P0 ;  /* 0x0000000000ff7886 */ /* 0x000fe20000020100 */
[----:B------:R3:W-:Y:S01]  /*1f10*/  @UP0 UTMALDG.2D [UR16], [UR24] ;  /* 0x00000010180005b4 */ /* 0x0007e20008008000 */
[----:B------:R-:W-:Y:S01]  /*1f20*/  UISETP.NE.U32.AND UP0, UPT, UR22, URZ, UPT ;  /* 0x000000ff1600728c */ /* 0x000fe2000bf05070 */
[----:B------:R4:W-:Y:S06]  /*1f30*/  MEMBAR.ALL.CTA ;  /* 0x0000000000007992 */ /* 0x0009ec0000008000 */
[----:B----4-:R-:W4:Y:S02]  /*1f40*/  FENCE.VIEW.ASYNC.S ;  /* 0x00000000000073c6 */ /* 0x010f240000000000 */
[----:B----4-:R-:W-:Y:S06]  /*1f50*/  BAR.SYNC.DEFER_BLOCKING 0x0 ;  /* 0x0000000000007b1d */ /* 0x010fec0000010000 */
[----:B------:R3:W-:Y:S02]  /*1f60*/  @UP1 UTMALDG.2D [UR12], [UR26] ;  /* 0x0000000c1a0015b4 */ /* 0x0007e40008008000 */
[----:B------:R-:W-:Y:S06]  /*1f70*/  BAR.SYNC.DEFER_BLOCKING 0x0 ;  /* 0x0000000000007b1d */ /* 0x000fec0000010000 */
[----:B------:R-:W4:Y:S02]  /*1f80*/  SYNCS.PHASECHK.TRANS64.TRYWAIT P0, [UR9+0xc000], R3 ;  /* 0x00c00003ff0075a7 */ /* 0x000f240008001109 */
[----:B---34-:R-:W-:Y:S05]  /*1f90*/  @!P0 BRA `(.L_x_64) ;  /* 0x0000001000688947 */ /* 0x018fea0003800000 */
.L_x_81:
        /* <DEDUP_REMOVED lines=9> */
[----:B------:R3:W-:Y:S01]  /*2030*/  UTCQMMA gdesc[UR6], gdesc[UR10], tmem[UR23], tmem[UR12], idesc[UR13], UPT ;  /* 0x00ff0c0a060075ea */ /* 0x0007e2000b800317 */
[----:B------:R-:W-:Y:S02]  /*2040*/  NOP ;  /* 0x0000000000007918 */ /* 0x000fe40000000000 */
.L_x_65:
[----:B------:R-:W-:Y:S01]  /*2050*/  ELECT P0, URZ, PT ;  /* 0x0000000000ff782f */ /* 0x000fe20003800000 */
[----:B---3--:R-:W-:-:S03]  /*2060*/  UIADD3 UR6, UPT, UPT, UR9, 0xc020, URZ ;  /* 0x0000c02009067890 */ /* 0x008fc6000fffe0ff */
[----:B------:R-:W-:Y:S01]  /*2070*/  ISETP.LT.U32.AND P0, PT, R2, 0x20, P0 ;  /* 0x000000200200780c */ /* 0x000fe20000701070 */
[----:B------:R-:W-:-:S12]  /*2080*/  UMOV UR7, URZ ;  /* 0x000000ff00077c82 */ /* 0x000fd80008000000 */
[----:B------:R-:W-:Y:S01]  /*2090*/  VOTEU.ANY UP0, P0 ;  /* 0x0000000000ff7886 */ /* 0x000fe20000000100 */
[----:B------:R-:W-:-:S04]  /*20a0*/  VOTEU.ANY UP1, P0 ;  /* 0x0000000000ff7886 */ /* 0x000fc80000020100 */
[----:B------:R-:W-:Y:S02]  /*20b0*/  @UP0 UMOV UR6, UR6 ;  /* 0x0000000600060c82 */ /* 0x000fe40008000000 */
[----:B------:R3:W-:Y:S01]  /*20c0*/  @UP1 UTCBAR [UR6], URZ ;  /* 0x000000ff060013e9 */ /* 0x0007e200080000ff */
[----:B------:R-:W-:Y:S06]  /*20d0*/  BAR.SYNC.DEFER_BLOCKING 0x0 ;  /* 0x0000000000007b1d */ /* 0x000fec0000010000 */
[----:B------:R-:W4:Y:S02]  /*20e0*/  SYNCS.PHASECHK.TRANS64.TRYWAIT P0, [UR9+0xc020], R3 ;  /* 0x00c02003ff0075a7 */ /* 0x000f240008001109 */
[----:B---34-:R-:W-:Y:S05]  /*20f0*/  @!P0 BRA `(.L_x_66) ;  /* 0x00000010001c8947 */ /* 0x018fea0003800000 */
.L_x_82:
[----:B------:R-:W-:Y:S02]  /*2100*/  UIADD3 UR5, UPT, UPT, UR5, 0x1, URZ ;  /* 0x0000000105057890 */ /* 0x000fe4000fffe0ff */
[----:B------:R-:W-:Y:S02]  /*2110*/  UIADD3 UR18, UPT, UPT, UR18, 0x20, URZ ;  /* 0x0000002012127890 */ /* 0x000fe4000fffe0ff */
[----:B------:R-:W-:-:S04]  /*2120*/  UISETP.NE.U32.AND UP0, UPT, UR5, 0x4, UPT ;  /* 0x000000040500788c */ /* 0x000fc8000bf05070 */
[----:B------:R-:W-:Y:S02]  /*2130*/  USEL UR6, URZ, 0x1, UP0 ;  /* 0x00000001ff067887 */ /* 0x000fe40008000000 */
[----:B------:R-:W-:Y:S02]  /*2140*/  USEL UR5, UR5, URZ, UP0 ;  /* 0x000000ff05057287 */ /* 0x000fe40008000000 */
[----:B--2---:R-:W-:Y:S02]  /*2150*/  UISETP.GE.AND UP0, UPT, UR18, UR28, UPT ;  /* 0x0000001c1200728c */ /* 0x004fe4000bf06270 */
[----:B------:R-:W-:-:S07]  /*2160*/  ULOP3.LUT UR4, UR4, UR6, URZ, 0x3c, !UPT ;  /* 0x0000000604047292 */ /* 0x000fce000f8e3cff */
[----:B------:R-:W-:Y:S05]  /*2170*/  BRA.U !UP0, `(.L_x_67) ;  /* 0xfffffffd08107547 */ /* 0x000fea000b83ffff */
.L_x_60:
[----:B---34-:R-:W-:Y:S06]  /*2180*/  BAR.SYNC.DEFER_BLOCKING 0x0 ;  /* 0x0000000000007b1d */ /* 0x018fec0000010000 */
[----:B------:R-:W-:Y:S04]  /*2190*/  BSSY.RECONVERGENT B4, `(.L_x_68) ;  /* 0x0000004000047945 */ /* 0x000fe80003800200 */
[----:B------:R-:W-:Y:S05]  /*21a0*/  @P3 BRA `(.L_x_69) ;  /* 0x0000000000083947 */ /* 0x000fea0003800000 */
[----:B------:R-:W2:Y:S02]  /*21b0*/  SYNCS.CCTL.IV [UR8+0xc000] ;  /* 0x00c00000ff0079b1 */ /* 0x000ea40008000008 */
[----:B--2---:R-:W2:Y:S02]  /*21c0*/  SYNCS.CCTL.IV [UR8+0xc020] ;  /* 0x00c02000ff0079b1 */ /* 0x004ea40008000008 */
.L_x_69:
[----:B------:R-:W-:Y:S05]  /*21d0*/  BSYNC.RECONVERGENT B4 ;  /* 0x0000000000047941 */ /* 0x000fea0003800200 */
.L_x_68:
[----:B--2---:R-:W-:Y:S06]  /*21e0*/  BAR.SYNC.DEFER_BLOCKING 0x0 ;  /* 0x0000000000007b1d */ /* 0x004fec0000010000 */
[----:B------:R-:W-:Y:S04]  /*21f0*/  BSSY.RECONVERGENT B4, `(.L_x_70) ;  /* 0x0000004000047945 */ /* 0x000fe80003800200 */
[----:B------:R-:W-:Y:S05]  /*2200*/  @P3 BRA `(.L_x_71) ;  /* 0x0000000000083947 */ /* 0x000fea0003800000 */
[----:B------:R-:W2:Y:S02]  /*2210*/  SYNCS.CCTL.IV [UR8+0xc008] ;  /* 0x00c00800ff0079b1 */ /* 0x000ea40008000008 */
[----:B--2---:R-:W2:Y:S02]  /*2220*/  SYNCS.CCTL.IV [UR8+0xc028] ;  /* 0x00c02800ff0079b1 */ /* 0x004ea40008000008 */
.L_x_71:
[----:B------:R-:W-:Y:S05]  /*2230*/  BSYNC.RECONVERGENT B4 ;  /* 0x0000000000047941 */ /* 0x000fea0003800200 */
.L_x_70:
[----:B--2---:R-:W-:Y:S06]  /*2240*/  BAR.SYNC.DEFER_BLOCKING 0x0 ;  /* 0x0000000000007b1d */ /* 0x004fec0000010000 */
[----:B------:R-:W-:Y:S04]  /*2250*/  BSSY.RECONVERGENT B4, `(.L_x_72) ;  /* 0x0000004000047945 */ /* 0x000fe80003800200 */
[----:B------:R-:W-:Y:S05]  /*2260*/  @P3 BRA `(.L_x_73) ;  /* 0x0000000000083947 */ /* 0x000fea0003800000 */
[----:B------:R-:W2:Y:S02]  /*2270*/  SYNCS.CCTL.IV [UR8+0xc010] ;  /* 0x00c01000ff0079b1 */ /* 0x000ea40008000008 */
[----:B--2---:R-:W2:Y:S02]  /*2280*/  SYNCS.CCTL.IV [UR8+0xc030] ;  /* 0x00c03000ff0079b1 */ /* 0x004ea40008000008 */
.L_x_73:
[----:B------:R-:W-:Y:S05]  /*2290*/  BSYNC.RECONVERGENT B4 ;  /* 0x0000000000047941 */ /* 0x000fea0003800200 */
.L_x_72:
[----:B--2---:R-:W-:Y:S06]  /*22a0*/  BAR.SYNC.DEFER_BLOCKING 0x0 ;  /* 0x0000000000007b1d */ /* 0x004fec0000010000 */
[----:B------:R-:W-:Y:S04]  /*22b0*/  BSSY.RECONVERGENT B4, `(.L_x_74) ;  /* 0x0000004000047945 */ /* 0x000fe80003800200 */
[----:B------:R-:W-:Y:S05]  /*22c0*/  @P3 BRA `(.L_x_75) ;  /* 0x0000000000083947 */ /* 0x000fea0003800000 */
[----:B------:R-:W2:Y:S02]  /*22d0*/  SYNCS.CCTL.IV [UR8+0xc018] ;  /* 0x00c01800ff0079b1 */ /* 0x000ea40008000008 */
[----:B--2---:R-:W2:Y:S02]  /*22e0*/  SYNCS.CCTL.IV [UR8+0xc038] ;  /* 0x00c03800ff0079b1 */ /* 0x004ea40008000008 */
.L_x_75:
[----:B------:R-:W-:Y:S05]  /*22f0*/  BSYNC.RECONVERGENT B4 ;  /* 0x0000000000047941 */ /* 0x000fea0003800200 */
.L_x_74:
[----:B------:R-:W-:Y:S01]  /*2300*/  USHF.L.U32 UR4, UR22, 0x15, URZ ;  /* 0x0000001516047899 */ /* 0x000fe200080006ff */
[----:B------:R-:W-:Y:S01]  /*2310*/  IMAD.SHL.U32 R3, R0, 0x80, RZ ;  /* 0x0000008000037824 */ /* 0x000fe200078e00ff */
[----:B------:R-:W-:Y:S02]  /*2320*/  ELECT P0, URZ, PT ;  /* 0x0000000000ff782f */ /* 0x000fe40003800000 */
[----:B------:R-:W-:Y:S02]  /*2330*/  ULOP3.LUT UR4, UR4, 0x600000, URZ, 0xc0, !UPT ;  /* 0x0060000004047892 */ /* 0x000fe4000f8ec0ff */
[----:B------:R-:W-:Y:S01]  /*2340*/  ISETP.LT.U32.AND P0, PT, R2, 0x40, P0 ;  /* 0x000000400200780c */ /* 0x000fe20000701070 */
[----:B------:R-:W-:Y:S02]  /*2350*/  ULOP3.LUT UR22, UR22, 0x1, URZ, 0xc0, !UPT ;  /* 0x0000000116167892 */ /* 0x000fe4000f8ec0ff */
[----:B------:R-:W-:Y:S02]  /*2360*/  UIADD3 UR4, UPT, UPT, UR23, UR4, URZ ;  /* 0x0000000417047290 */ /* 0x000fe4000fffe0ff */
[----:B------:R-:W-:Y:S01]  /*2370*/  ULEA UR5, UR22, UR15, 0x7 ;  /* 0x0000000f16057291 */ /* 0x000fe2000f8e38ff */
[----:B------:R-:W-:-:S06]  /*2380*/  UMOV UR6, UR19 ;  /* 0x0000001300067c82 */ /* 0x000fcc0008000000 */
[----:B------:R-:W3:Y:S01]  /*2390*/  LDTM.x64 R100, tmem[UR4] ;  /* 0x00000004006479ee */ /* 0x000ee20008340000 */
[----:B------:R-:W-:Y:S01]  /*23a0*/  VOTEU.ANY UP1, P0 ;  /* 0x0000000000ff7886 */ /* 0x000fe20000020100 */
[----:B------:R-:W-:Y:S01]  /*23b0*/  VOTEU.ANY UP0, P0 ;  /* 0x0000000000ff7886 */ /* 0x000fe20000000100 */
[----:B---3--:R-:W-:Y:S02]  /*23c0*/  F2FP.SATFINITE.E4M3.F32.PACK_AB_MERGE_C R102, R103, R102, RZ ;  /* 0x000000666766723e */ /* 0x008fe400048070ff */
[----:B------:R-:W-:Y:S02]  /*23d0*/  F2FP.SATFINITE.E4M3.F32.PACK_AB_MERGE_C R106, R107, R106, RZ ;  /* 0x0000006a6b6a723e */ /* 0x000fe400048070ff */
[----:B------:R-:W-:Y:S02]  /*23e0*/  F2FP.SATFINITE.E4M3.F32.PACK_AB_MERGE_C R164, R101, R100, R102 ;  /* 0x0000006465a4723e */ /* 0x000fe40004807066 */
[----:B------:R-:W3:Y:S01]  /*23f0*/  LDTM.x64 R40, tmem[UR4+0x40] ;  /* 0x00004004002879ee */ /* 0x000ee20008340000 */
[----:B------:R-:W-:-:S02]  /*2400*/  F2FP.SATFINITE.E4M3.F32.PACK_AB_MERGE_C R110, R111, R110, RZ ;  /* 0x0000006e6f6e723e */ /* 0x000fc400048070ff */
[----:B------:R-:W-:Y:S02]  /*2410*/  F2FP.SATFINITE.E4M3.F32.PACK_AB_MERGE_C R114, R115, R114, RZ ;  /* 0x000000727372723e */ /* 0x000fe400048070ff */
[----:B------:R-:W-:Y:S02]  /*2420*/  F2FP.SATFINITE.E4M3.F32.PACK_AB_MERGE_C R165, R105, R104, R106 ;  /* 0x0000006869a5723e */ /* 0x000fe4000480706a */
[----:B------:R-:W-:Y:S02]  /*2430*/  F2FP.SATFINITE.E4M3.F32.PACK_AB_MERGE_C R166, R109, R108, R110 ;  /* 0x0000006c6da6723e */ /* 0x000fe4000480706e */
[----:B------:R-:W-:Y:S02]  /*2440*/  F2FP.SATFINITE.E4M3.F32.PACK_AB_MERGE_C R167, R113, R112, R114 ;  /* 0x0000007071a7723e */ /* 0x000fe40004807072 */
[----:B------:R-:W-:Y:S02]  /*2450*/  F2FP.SATFINITE.E4M3.F32.PACK_AB_MERGE_C R118, R119, R118, RZ ;  /* 0x000000767776723e */ /* 0x000fe400048070ff */
[----:B------:R-:W-:-:S02]  /*2460*/  F2FP.SATFINITE.E4M3.F32.PACK_AB_MERGE_C R122, R123, R122, RZ ;  /* 0x0000007a7b7a723e */ /* 0x000fc400048070ff */
[----:B------:R-:W-:Y:S02]  /*2470*/  F2FP.SATFINITE.E4M3.F32.PACK_AB_MERGE_C R126, R127, R126, RZ ;  /* 0x0000007e7f7e723e */ /* 0x000fe400048070ff */
[----:B------:R-:W-:Y:S02]  /*2480*/  F2FP.SATFINITE.E4M3.F32.PACK_AB_MERGE_C R119, R131, R130, RZ ;  /* 0x000000828377723e */ /* 0x000fe400048070ff */
[----:B------:R-:W-:Y:S02]  /*2490*/  F2FP.SATFINITE.E4M3.F32.PACK_AB_MERGE_C R134, R135, R134, RZ ;  /* 0x000000868786723e */ /* 0x000fe400048070ff */
[----:B------:R-:W-:Y:S02]  /*24a0*/  F2FP.SATFINITE.E4M3.F32.PACK_AB_MERGE_C R138, R139, R138, RZ ;  /* 0x0000008a8b8a723e */ /* 0x000fe400048070ff */
[----:B------:R-:W-:Y:S02]  /*24b0*/  F2FP.SATFINITE.E4M3.F32.PACK_AB_MERGE_C R142, R143, R142, RZ ;  /* 0x0000008e8f8e723e */ /* 0x000fe400048070ff */
[----:B---3--:R-:W-:-:S02]  /*24c0*/  F2FP.SATFINITE.E4M3.F32.PACK_AB_MERGE_C R42, R43, R42, RZ ;  /* 0x0000002a2b2a723e */ /* 0x008fc400048070ff */
[----:B------:R-:W-:Y:S02]  /*24d0*/  F2FP.SATFINITE.E4M3.F32.PACK_AB_MERGE_C R46, R47, R46, RZ ;  /* 0x0000002e2f2e723e */ /* 0x000fe400048070ff */
[----:B------:R-:W-:Y:S02]  /*24e0*/  F2FP.SATFINITE.E4M3.F32.PACK_AB_MERGE_C R50, R51, R50, RZ ;  /* 0x000000323332723e */ /* 0x000fe400048070ff */
[----:B------:R-:W-:Y:S02]  /*24f0*/  F2FP.SATFINITE.E4M3.F32.PACK_AB_MERGE_C R54, R55, R54, RZ ;  /* 0x000000363736723e */ /* 0x000fe400048070ff */
[----:B------:R-:W-:Y:S02]  /*2500*/  F2FP.SATFINITE.E4M3.F32.PACK_AB_MERGE_C R58, R59, R58, RZ ;  /* 0x0000003a3b3a723e */ /* 0x000fe400048070ff */
[----:B------:R-:W-:Y:S02]  /*2510*/  F2FP.SATFINITE.E4M3.F32.PACK_AB_MERGE_C R62, R63, R62, RZ ;  /* 0x0000003e3f3e723e */ /* 0x000fe400048070ff */
[----:B------:R-:W-:-:S02]  /*2520*/  F2FP.SATFINITE.E4M3.F32.PACK_AB_MERGE_C R66, R67, R66, RZ ;  /* 0x000000424342723e */ /* 0x000fc400048070ff */
[----:B------:R-:W-:Y:S02]  /*2530*/  F2FP.SATFINITE.E4M3.F32.PACK_AB_MERGE_C R70, R71, R70, RZ ;  /* 0x000000464746723e */ /* 0x000fe400048070ff */
[----:B------:R-:W-:Y:S02]  /*2540*/  F2FP.SATFINITE.E4M3.F32.PACK_AB_MERGE_C R74, R75, R74, RZ ;  /* 0x0000004a4b4a723e */ /* 0x000fe400048070ff */
[----:B------:R-:W-:Y:S02]  /*2550*/  F2FP.SATFINITE.E4M3.F32.PACK_AB_MERGE_C R104, R41, R40, R42 ;  /* 0x000000282968723e */ /* 0x000fe4000480702a */
[----:B------:R-:W-:Y:S02]  /*2560*/  F2FP.SATFINITE.E4M3.F32.PACK_AB_MERGE_C R105, R45, R44, R46 ;  /* 0x0000002c2d69723e */ /* 0x000fe4000480702e */
[----:B------:R-:W-:Y:S02]  /*2570*/  F2FP.SATFINITE.E4M3.F32.PACK_AB_MERGE_C R106, R49, R48, R50 ;  /* 0x00000030316a723e */ /* 0x000fe40004807032 */
[----:B------:R-:W-:-:S02]  /*2580*/  F2FP.SATFINITE.E4M3.F32.PACK_AB_MERGE_C R107, R53, R52, R54 ;  /* 0x00000034356b723e */ /* 0x000fc40004807036 */
[----:B------:R-:W-:Y:S02]  /*2590*/  F2FP.SATFINITE.E4M3.F32.PACK_AB_MERGE_C R108, R57, R56, R58 ;  /* 0x00000038396c723e */ /* 0x000fe4000480703a */
[----:B------:R-:W-:Y:S02]  /*25a0*/  F2FP.SATFINITE.E4M3.F32.PACK_AB_MERGE_C R109, R61, R60, R62 ;  /* 0x0000003c3d6d723e */ /* 0x000fe4000480703e */
[----:B------:R-:W-:Y:S02]  /*25b0*/  F2FP.SATFINITE.E4M3.F32.PACK_AB_MERGE_C R110, R65, R64, R66 ;  /* 0x00000040416e723e */ /* 0x000fe40004807042 */
[----:B------:R-:W-:Y:S02]  /*25c0*/  F2FP.SATFINITE.E4M3.F32.PACK_AB_MERGE_C R111, R69, R68, R70 ;  /* 0x00000044456f723e */ /* 0x000fe40004807046 */
[----:B------:R-:W-:Y:S02]  /*25d0*/  F2FP.SATFINITE.E4M3.F32.PACK_AB_MERGE_C R112, R73, R72, R74 ;  /* 0x000000484970723e */ /* 0x000fe4000480704a */
[----:B------:R-:W3:Y:S01]  /*25e0*/  LDTM.x64 R12, tmem[UR4+0x80] ;  /* 0x00008004000c79ee */ /* 0x000ee20008340000 */
[----:B------:R-:W-:-:S02]  /*25f0*/  F2FP.SATFINITE.E4M3.F32.PACK_AB_MERGE_C R90, R91, R90, RZ ;  /* 0x0000005a5b5a723e */ /* 0x000fc400048070ff */
[----:B------:R-:W-:Y:S02]  /*2600*/  F2FP.SATFINITE.E4M3.F32.PACK_AB_MERGE_C R78, R79, R78, RZ ;  /* 0x0000004e4f4e723e */ /* 0x000fe400048070ff */
[----:B------:R-:W-:Y:S02]  /*2610*/  F2FP.SATFINITE.E4M3.F32.PACK_AB_MERGE_C R82, R83, R82, RZ ;  /* 0x000000525352723e */ /* 0x000fe400048070ff */
[----:B------:R-:W-:Y:S02]  /*2620*/  F2FP.SATFINITE.E4M3.F32.PACK_AB_MERGE_C R86, R87, R86, RZ ;  /* 0x000000565756723e */ /* 0x000fe400048070ff */
[----:B------:R-:W-:Y:S02]  /*2630*/  F2FP.SATFINITE.E4M3.F32.PACK_AB_MERGE_C R94, R95, R94, RZ ;  /* 0x0000005e5f5e723e */ /* 0x000fe400048070ff */
[----:B------:R-:W-:Y:S02]  /*2640*/  F2FP.SATFINITE.E4M3.F32.PACK_AB_MERGE_C R88, R89, R88, R90 ;  /* 0x000000585958723e */ /* 0x000fe4000480705a */
[----:B------:R-:W-:-:S02]  /*2650*/  F2FP.SATFINITE.E4M3.F32.PACK_AB_MERGE_C R113, R77, R76, R78 ;  /* 0x0000004c4d71723e */ /* 0x000fc4000480704e */
[----:B------:R-:W-:Y:S02]  /*2660*/  F2FP.SATFINITE.E4M3.F32.PACK_AB_MERGE_C R114, R81, R80, R82 ;  /* 0x000000505172723e */ /* 0x000fe40004807052 */
[----:B------:R-:W-:Y:S02]  /*2670*/  F2FP.SATFINITE.E4M3.F32.PACK_AB_MERGE_C R115, R85, R84, R86 ;  /* 0x000000545573723e */ /* 0x000fe40004807056 */
[----:B------:R-:W-:Y:S02]  /*2680*/  F2FP.SATFINITE.E4M3.F32.PACK_AB_MERGE_C R89, R93, R92, R94 ;  /* 0x0000005c5d59723e */ /* 0x000fe4000480705e */
        /* <DEDUP_REMOVED lines=11> */
[----:B------:R-:W-:Y:S02]  /*2740*/  F2FP.SATFINITE.E4M3.F32.PACK_AB_MERGE_C R50, R51, R50, RZ ;  /* 0x000000323332723e */ /* 0x000fe400048070ff */
[----:B------:R-:W-:Y:S02]  /*2750*/  F2FP.SATFINITE.E4M3.F32.PACK_AB_MERGE_C R54, R55, R54, RZ ;  /* 0x000000363736723e */ /* 0x000fe400048070ff */
[----:B------:R-:W-:Y:S02]  /*2760*/  F2FP.SATFINITE.E4M3.F32.PACK_AB_MERGE_C R58, R59, R58, RZ ;  /* 0x0000003a3b3a723e */ /* 0x000fe400048070ff */
[----:B------:R-:W-:-:S02]  /*2770*/  F2FP.SATFINITE.E4M3.F32.PACK_AB_MERGE_C R62, R63, R62, RZ ;  /* 0x0000003e3f3e723e */ /* 0x000fc400048070ff */
[----:B------:R-:W-:Y:S02]  /*2780*/  F2FP.SATFINITE.E4M3.F32.PACK_AB_MERGE_C R66, R67, R66, RZ ;  /* 0x000000424342723e */ /* 0x000fe400048070ff */
[----:B------:R-:W-:Y:S02]  /*2790*/  F2FP.SATFINITE.E4M3.F32.PACK_AB_MERGE_C R76, R13, R12, R14 ;  /* 0x0000000c0d4c723e */ /* 0x000fe4000480700e */
        /* <DEDUP_REMOVED lines=13> */
[----:B-----5:R-:W3:Y:S01]  /*2870*/  LDTM.x64 R4, tmem[UR4+0xc0] ;  /* 0x0000c004000479ee */ /* 0x020ee20008340000 */
[----:B------:R-:W-:Y:S01]  /*2880*/  F2FP.SATFINITE.E4M3.F32.PACK_AB_MERGE_C R70, R71, R70, RZ ;  /* 0x000000464746723e */ /* 0x000fe200048070ff */
[----:B------:R-:W-:Y:S01]  /*2890*/  NOP ;  /* 0x0000000000007918 */ /* 0x000fe20000000000 */
[----:B------:R-:W-:Y:S01]  /*28a0*/  F2FP.SATFINITE.E4M3.F32.PACK_AB_MERGE_C R154, R155, R154, RZ ;  /* 0x0000009a9b9a723e */ /* 0x000fe200048070ff */
[----:B------:R-:W-:Y:S01]  /*28b0*/  ULEA UR4, UR22, UR8, 0xe ;  /* 0x0000000816047291 */ /* 0x000fe2000f8e70ff */
[----:B------:R-:W-:Y:S01]  /*28c0*/  F2FP.SATFINITE.E4M3.F32.PACK_AB_MERGE_C R94, R69, R68, R70 ;  /* 0x00000044455e723e */ /* 0x000fe20004807046 */
[----:B------:R-:W-:Y:S01]  /*28d0*/  IMAD.SHL.U32 R69, R0, 0x10, RZ ;  /* 0x0000001000457824 */ /* 0x000fe200078e00ff */
[----:B------:R-:W-:-:S02]  /*28e0*/  LOP3.LUT R0, R3, 0x3f80, RZ, 0xc0, !PT ;  /* 0x00003f8003007812 */ /* 0x000fc400078ec0ff */
[----:B------:R-:W-:Y:S02]  /*28f0*/  F2FP.SATFINITE.E4M3.F32.PACK_AB_MERGE_C R158, R159, R158, RZ ;  /* 0x0000009e9f9e723e */ /* 0x000fe400048070ff */
[----:B------:R-:W-:Y:S02]  /*2900*/  LOP3.LUT R0, R0, 0x70, R69, 0xf8, !PT ;  /* 0x0000007000007812 */ /* 0x000fe400078ef845 */
[----:B------:R-:W-:Y:S02]  /*2910*/  F2FP.SATFINITE.E4M3.F32.PACK_AB_MERGE_C R151, R163, R162, RZ ;  /* 0x000000a2a397723e */ /* 0x000fe400048070ff */
[----:B------:R-:W-:Y:S01]  /*2920*/  F2FP.SATFINITE.E4M3.F32.PACK_AB_MERGE_C R74, R75, R74, RZ ;  /* 0x0000004a4b4a723e */ /* 0x000fe200048070ff */
[----:B--2---:R-:W-:Y:S01]  /*2930*/  STS.128 [R0+UR8], R164 ;  /* 0x000000a400007988 */ /* 0x004fe20008000c08 */
[----:B------:R-:W-:Y:S02]  /*2940*/  F2FP.SATFINITE.E4M3.F32.PACK_AB_MERGE_C R116, R117, R116, R118 ;  /* 0x000000747574723e */ /* 0x000fe40004807076 */
[----:B------:R-:W-:Y:S01]  /*2950*/  F2FP.SATFINITE.E4M3.F32.PACK_AB_MERGE_C R117, R121, R120, R122 ;  /* 0x000000787975723e */ /* 0x000fe2000480707a */
[----:B------:R2:W-:Y:S01]  /*2960*/  STS.128 [R0+UR8+0x4000], R76 ;  /* 0x0040004c00007988 */ /* 0x0005e20008000c08 */
[----:B------:R-:W-:-:S02]  /*2970*/  F2FP.SATFINITE.E4M3.F32.PACK_AB_MERGE_C R118, R125, R124, R126 ;  /* 0x0000007c7d76723e */ /* 0x000fc4000480707e */
[----:B------:R-:W-:Y:S02]  /*2980*/  F2FP.SATFINITE.E4M3.F32.PACK_AB_MERGE_C R119, R129, R128, R119 ;  /* 0x000000808177723e */ /* 0x000fe40004807077 */
[----:B---3--:R-:W-:Y:S02]  /*2990*/  F2FP.SATFINITE.E4M3.F32.PACK_AB_MERGE_C R6, R7, R6, RZ ;  /* 0x000000060706723e */ /* 0x008fe400048070ff */
[----:B------:R-:W-:Y:S02]  /*29a0*/  F2FP.SATFINITE.E4M3.F32.PACK_AB_MERGE_C R10, R11, R10, RZ ;  /* 0x0000000a0b0a723e */ /* 0x000fe400048070ff */
[----:B------:R-:W-:Y:S02]  /*29b0*/  F2FP.SATFINITE.E4M3.F32.PACK_AB_MERGE_C R14, R15, R14, RZ ;  /* 0x0000000e0f0e723e */ /* 0x000fe400048070ff */
[----:B------:R-:W-:Y:S02]  /*29c0*/  F2FP.SATFINITE.E4M3.F32.PACK_AB_MERGE_C R7, R19, R18, RZ ;  /* 0x000000121307723e */ /* 0x000fe400048070ff */
[----:B------:R-:W-:-:S02]  /*29d0*/  F2FP.SATFINITE.E4M3.F32.PACK_AB_MERGE_C R22, R23, R22, RZ ;  /* 0x000000161716723e */ /* 0x000fc400048070ff */
[----:B------:R-:W-:Y:S02]  /*29e0*/  F2FP.SATFINITE.E4M3.F32.PACK_AB_MERGE_C R132, R133, R132, R134 ;  /* 0x000000848584723e */ /* 0x000fe40004807086 */
[----:B------:R-:W-:Y:S02]  /*29f0*/  F2FP.SATFINITE.E4M3.F32.PACK_AB_MERGE_C R26, R27, R26, RZ ;  /* 0x0000001a1b1a723e */ /* 0x000fe400048070ff */
[----:B------:R-:W-:Y:S02]  /*2a00*/  F2FP.SATFINITE.E4M3.F32.PACK_AB_MERGE_C R30, R31, R30, RZ ;  /* 0x0000001e1f1e723e */ /* 0x000fe400048070ff */
[----:B------:R-:W-:Y:S02]  /*2a10*/  F2FP.SATFINITE.E4M3.F32.PACK_AB_MERGE_C R23, R35, R34, RZ ;  /* 0x000000222317723e */ /* 0x000fe400048070ff */
[----:B------:R-:W-:Y:S02]  /*2a20*/  F2FP.SATFINITE.E4M3.F32.PACK_AB_MERGE_C R38, R39, R38, RZ ;  /* 0x000000262726723e */ /* 0x000fe400048070ff */
[----:B------:R-:W-:-:S02]  /*2a30*/  F2FP.SATFINITE.E4M3.F32.PACK_AB_MERGE_C R4, R5, R4, R6 ;  /* 0x000000040504723e */ /* 0x000fc40004807006 */
[----:B------:R-:W-:Y:S02]  /*2a40*/  LOP3.LUT R2, R0, 0x10, RZ, 0x3c, !PT ;  /* 0x0000001000027812 */ /* 0x000fe400078e3cff */
[----:B------:R-:W-:Y:S02]  /*2a50*/  F2FP.SATFINITE.E4M3.F32.PACK_AB_MERGE_C R133, R137, R136, R138 ;  /* 0x000000888985723e */ /* 0x000fe4000480708a */
[----:B------:R-:W-:Y:S01]  /*2a60*/  F2FP.SATFINITE.E4M3.F32.PACK_AB_MERGE_C R134, R141, R140, R142 ;  /* 0x0000008c8d86723e */ /* 0x000fe2000480708e */
[----:B------:R3:W-:Y:S01]  /*2a70*/  STS.128 [R2+UR8], R116 ;  /* 0x0000007402007988 */ /* 0x0007e20008000c08 */
[----:B------:R-:W-:Y:S02]  /*2a80*/  F2FP.SATFINITE.E4M3.F32.PACK_AB_MERGE_C R135, R145, R144, R135 ;  /* 0x000000909187723e */ /* 0x000fe40004807087 */
[----:B------:R-:W-:Y:S01]  /*2a90*/  F2FP.SATFINITE.E4M3.F32.PACK_AB_MERGE_C R148, R149, R148, R150 ;  /* 0x000000949594723e */ /* 0x000fe20004807096 */
[----:B------:R3:W-:Y:S01]  /*2aa0*/  STS.128 [R2+UR8+0x4000], R80 ;  /* 0x0040005002007988 */ /* 0x0007e20008000c08 */
[----:B------:R-:W-:-:S02]  /*2ab0*/  F2FP.SATFINITE.E4M3.F32.PACK_AB_MERGE_C R42, R43, R42, RZ ;  /* 0x0000002a2b2a723e */ /* 0x000fc400048070ff */
[----:B------:R-:W-:Y:S02]  /*2ac0*/  F2FP.SATFINITE.E4M3.F32.PACK_AB_MERGE_C R46, R47, R46, RZ ;  /* 0x0000002e2f2e723e */ /* 0x000fe400048070ff */
[----:B------:R-:W-:Y:S02]  /*2ad0*/  F2FP.SATFINITE.E4M3.F32.PACK_AB_MERGE_C R39, R51, R50, RZ ;  /* 0x000000323327723e */ /* 0x000fe400048070ff */
[----:B------:R-:W-:Y:S02]  /*2ae0*/  F2FP.SATFINITE.E4M3.F32.PACK_AB_MERGE_C R54, R55, R54, RZ ;  /* 0x000000363736723e */ /* 0x000fe400048070ff */
[----:B------:R-:W-:Y:S02]  /*2af0*/  F2FP.SATFINITE.E4M3.F32.PACK_AB_MERGE_C R5, R9, R8, R10 ;  /* 0x000000080905723e */ /* 0x000fe4000480700a */
[----:B------:R-:W-:Y:S02]  /*2b00*/  LOP3.LUT R3, R0, 0x20, RZ, 0x3c, !PT ;  /* 0x0000002000037812 */ /* 0x000fe400078e3cff */
[----:B------:R-:W-:-:S02]  /*2b10*/  F2FP.SATFINITE.E4M3.F32.PACK_AB_MERGE_C R149, R153, R152, R154 ;  /* 0x000000989995723e */ /* 0x000fc4000480709a */
[----:B------:R-:W-:Y:S01]  /*2b20*/  F2FP.SATFINITE.E4M3.F32.PACK_AB_MERGE_C R150, R157, R156, R158 ;  /* 0x0000009c9d96723e */ /* 0x000fe2000480709e */
[----:B------:R3:W-:Y:S01]  /*2b30*/  STS.128 [R3+UR8], R132 ;  /* 0x0000008403007988 */ /* 0x0007e20008000c08 */
[----:B------:R-:W-:Y:S02]  /*2b40*/  F2FP.SATFINITE.E4M3.F32.PACK_AB_MERGE_C R151, R161, R160, R151 ;  /* 0x000000a0a197723e */ /* 0x000fe40004807097 */
[----:B------:R-:W-:Y:S01]  /*2b50*/  F2FP.SATFINITE.E4M3.F32.PACK_AB_MERGE_C R98, R99, R98, RZ ;  /* 0x000000626362723e */ /* 0x000fe200048070ff */
[----:B------:R3:W-:Y:S01]  /*2b60*/  STS.128 [R3+UR8+0x4000], R84 ;  /* 0x0040005403007988 */ /* 0x0007e20008000c08 */
[----:B------:R-:W-:Y:S02]  /*2b70*/  F2FP.SATFINITE.E4M3.F32.PACK_AB_MERGE_C R91, R103, R102, RZ ;  /* 0x00000066675b723e */ /* 0x000fe400048070ff */
[----:B------:R-:W-:Y:S02]  /*2b80*/  F2FP.SATFINITE.E4M3.F32.PACK_AB_MERGE_C R95, R73, R72, R74 ;  /* 0x00000048495f723e */ /* 0x000fe4000480704a */
[----:B------:R-:W-:-:S02]  /*2b90*/  F2FP.SATFINITE.E4M3.F32.PACK_AB_MERGE_C R58, R59, R58, RZ ;  /* 0x0000003a3b3a723e */ /* 0x000fc400048070ff */
[----:B------:R-:W-:Y:S02]  /*2ba0*/  F2FP.SATFINITE.E4M3.F32.PACK_AB_MERGE_C R62, R63, R62, RZ ;  /* 0x0000003e3f3e723e */ /* 0x000fe400048070ff */
[----:B------:R-:W-:Y:S02]  /*2bb0*/  F2FP.SATFINITE.E4M3.F32.PACK_AB_MERGE_C R66, R67, R66, RZ ;  /* 0x000000424342723e */ /* 0x000fe400048070ff */
[----:B------:R-:W-:Y:S02]  /*2bc0*/  LOP3.LUT R8, R0, 0x30, RZ, 0x3c, !PT ;  /* 0x0000003000087812 */ /* 0x000fe400078e3cff */
[----:B------:R-:W-:Y:S02]  /*2bd0*/  F2FP.SATFINITE.E4M3.F32.PACK_AB_MERGE_C R6, R13, R12, R14 ;  /* 0x0000000c0d06723e */ /* 0x000fe4000480700e */
[----:B------:R-:W-:Y:S01]  /*2be0*/  F2FP.SATFINITE.E4M3.F32.PACK_AB_MERGE_C R7, R17, R16, R7 ;  /* 0x000000101107723e */ /* 0x000fe20004807007 */
[----:B------:R3:W-:Y:S01]  /*2bf0*/  STS.128 [R8+UR8], R148 ;  /* 0x0000009408007988 */ /* 0x0007e20008000c08 */
[----:B------:R-:W-:-:S02]  /*2c00*/  F2FP.SATFINITE.E4M3.F32.PACK_AB_MERGE_C R20, R21, R20, R22 ;  /* 0x000000141514723e */ /* 0x000fc40004807016 */
[C---:B------:R-:W-:Y:S01]  /*2c10*/  LOP3.LUT R9, R0.reuse, 0x40, RZ, 0x3c, !PT ;  /* 0x0000004000097812 */ /* 0x040fe200078e3cff */
[----:B------:R3:W-:Y:S01]  /*2c20*/  STS.128 [R8+UR8+0x4000], R92 ;  /* 0x0040005c08007988 */ /* 0x0007e20008000c08 */
[----:B------:R-:W-:Y:S02]  /*2c30*/  F2FP.SATFINITE.E4M3.F32.PACK_AB_MERGE_C R21, R25, R24, R26 ;  /* 0x000000181915723e */ /* 0x000fe4000480701a */
[----:B------:R-:W-:Y:S01]  /*2c40*/  F2FP.SATFINITE.E4M3.F32.PACK_AB_MERGE_C R22, R29, R28, R30 ;  /* 0x0000001c1d16723e */ /* 0x000fe2000480701e */
[----:B------:R3:W-:Y:S01]  /*2c50*/  STS.128 [R9+UR8], R104 ;  /* 0x0000006809007988 */ /* 0x0007e20008000c08 */
[----:B------:R-:W-:Y:S02]  /*2c60*/  F2FP.SATFINITE.E4M3.F32.PACK_AB_MERGE_C R23, R33, R32, R23 ;  /* 0x000000202117723e */ /* 0x000fe40004807017 */
[----:B------:R-:W-:Y:S01]  /*2c70*/  F2FP.SATFINITE.E4M3.F32.PACK_AB_MERGE_C R36, R37, R36, R38 ;  /* 0x000000242524723e */ /* 0x000fe20004807026 */
[----:B------:R3:W-:Y:S01]  /*2c80*/  STS.128 [R9+UR8+0x4000], R4 ;  /* 0x0040000409007988 */ /* 0x0007e20008000c08 */
[----:B------:R-:W-:-:S02]  /*2c90*/  LOP3.LUT R10, R0, 0x50, RZ, 0x3c, !PT ;  /* 0x00000050000a7812 */ /* 0x000fc400078e3cff */
[----:B------:R-:W-:Y:S02]  /*2ca0*/  F2FP.SATFINITE.E4M3.F32.PACK_AB_MERGE_C R37, R41, R40, R42 ;  /* 0x000000282925723e */ /* 0x000fe4000480702a */
[----:B------:R-:W-:Y:S01]  /*2cb0*/  F2FP.SATFINITE.E4M3.F32.PACK_AB_MERGE_C R38, R45, R44, R46 ;  /* 0x0000002c2d26723e */ /* 0x000fe2000480702e */
[----:B------:R3:W-:Y:S01]  /*2cc0*/  STS.128 [R10+UR8], R108 ;  /* 0x0000006c0a007988 */ /* 0x0007e20008000c08 */
[----:B------:R-:W-:Y:S02]  /*2cd0*/  F2FP.SATFINITE.E4M3.F32.PACK_AB_MERGE_C R39, R49, R48, R39 ;  /* 0x000000303127723e */ /* 0x000fe40004807027 */
[----:B------:R-:W-:Y:S01]  /*2ce0*/  F2FP.SATFINITE.E4M3.F32.PACK_AB_MERGE_C R52, R53, R52, R54 ;  /* 0x000000343534723e */ /* 0x000fe20004807036 */
[----:B------:R3:W-:Y:S01]  /*2cf0*/  STS.128 [R10+UR8+0x4000], R20 ;  /* 0x004000140a007988 */ /* 0x0007e20008000c08 */
[----:B------:R-:W-:Y:S02]  /*2d00*/  LOP3.LUT R11, R0, 0x60, RZ, 0x3c, !PT ;  /* 0x00000060000b7812 */ /* 0x000fe400078e3cff */
[----:B------:R-:W-:-:S02]  /*2d10*/  F2FP.SATFINITE.E4M3.F32.PACK_AB_MERGE_C R90, R97, R96, R98 ;  /* 0x00000060615a723e */ /* 0x000fc40004807062 */
[----:B------:R-:W-:Y:S01]  /*2d20*/  F2FP.SATFINITE.E4M3.F32.PACK_AB_MERGE_C R91, R101, R100, R91 ;  /* 0x00000064655b723e */ /* 0x000fe2000480705b */
[----:B------:R3:W-:Y:S01]  /*2d30*/  STS.128 [R11+UR8], R112 ;  /* 0x000000700b007988 */ /* 0x0007e20008000c08 */
[----:B------:R-:W-:Y:S02]  /*2d40*/  F2FP.SATFINITE.E4M3.F32.PACK_AB_MERGE_C R53, R57, R56, R58 ;  /* 0x000000383935723e */ /* 0x000fe4000480703a */
[----:B------:R-:W-:Y:S01]  /*2d50*/  F2FP.SATFINITE.E4M3.F32.PACK_AB_MERGE_C R54, R61, R60, R62 ;  /* 0x0000003c3d36723e */ /* 0x000fe2000480703e */
[----:B------:R3:W-:Y:S01]  /*2d60*/  STS.128 [R11+UR8+0x4000], R36 ;  /* 0x004000240b007988 */ /* 0x0007e20008000c08 */
[----:B------:R-:W-:Y:S02]  /*2d70*/  F2FP.SATFINITE.E4M3.F32.PACK_AB_MERGE_C R55, R65, R64, R66 ;  /* 0x000000404137723e */ /* 0x000fe40004807042 */
[----:B--2---:R-:W-:-:S05]  /*2d80*/  LOP3.LUT R0, R0, 0x70, RZ, 0x3c, !PT ;  /* 0x0000007000007812 */ /* 0x004fca00078e3cff */
[----:B------:R3:W-:Y:S04]  /*2d90*/  STS.128 [R0+UR8], R88 ;  /* 0x0000005800007988 */ /* 0x0007e80008000c08 */
[----:B------:R3:W-:Y:S01]  /*2da0*/  STS.128 [R0+UR8+0x4000], R52 ;  /* 0x0040003400007988 */ /* 0x0007e20008000c08 */
[----:B------:R2:W-:Y:S06]  /*2db0*/  MEMBAR.ALL.CTA ;  /* 0x0000000000007992 */ /* 0x0005ec0000008000 */
[----:B--2---:R-:W2:Y:S02]  /*2dc0*/  FENCE.VIEW.ASYNC.S ;  /* 0x00000000000073c6 */ /* 0x004ea40000000000 */
[----:B--2---:R-:W-:Y:S06]  /*2dd0*/  BAR.SYNC.DEFER_BLOCKING 0x0 ;  /* 0x0000000000007b1d */ /* 0x004fec0000010000 */
[----:B------:R3:W-:Y:S01]  /*2de0*/  @UP1 UTMASTG.2D [UR4], [UR20] ;  /* 0x00000004140013b5 */ /* 0x0007e20008008000 */
[----:B------:R0:W-:Y:S01]  /*2df0*/  UTMACMDFLUSH ;  /* 0x00000000000079b7 */ /* 0x0001e20000000000 */
[----:B------:R-:W-:-:S04]  /*2e00*/  DEPBAR.LE SB0, 0x0 ;  /* 0x000080000000791a */ /* 0x000fc80000000000 */
[----:B------:R-:W-:Y:S08]  /*2e10*/  BAR.SYNC.DEFER_BLOCKING 0x0 ;  /* 0x0000000000007b1d */ /* 0x000ff00000010000 */
[----:B------:R-:W-:Y:S06]  /*2e20*/  BAR.SYNC.DEFER_BLOCKING 0x0 ;  /* 0x0000000000007b1d */ /* 0x000fec0000010000 */
[----:B---3--:R-:W-:Y:S05]  /*2e30*/  @P2 BRA `(.L_x_76) ;  /* 0x0000000000a02947 */ /* 0x008fea0003800000 */
[----:B------:R-:W2:Y:S01]  /*2e40*/  S2UR UR5, SR_CgaCtaId ;  /* 0x00000000000579c3 */ /* 0x000ea20000008800 */
[----:B------:R-:W-:Y:S01]  /*2e50*/  NOP ;  /* 0x0000000000007918 */ /* 0x000fe20000000000 */
[----:B------:R-:W-:Y:S01]  /*2e60*/  UMOV UR4, 0x50 ;  /* 0x0000005000047882 */ /* 0x000fe20000000000 */
[----:B------:R-:W-:Y:S02]  /*2e70*/  IMAD.U32 R0, RZ, RZ, UR23 ;  /* 0x00000017ff007e24 */ /* 0x000fe4000f8e00ff */
[----:B------:R-:W-:Y:S02]  /*2e80*/  IMAD.MOV.U32 R3, RZ, RZ, 0xff ;  /* 0x000000ffff037424 */ /* 0x000fe400078e00ff */
[----:B------:R-:W-:Y:S01]  /*2e90*/  IMAD.MOV.U32 R7, RZ, RZ, 0x1 ;  /* 0x00000001ff077424 */ /* 0x000fe200078e00ff */
[----:B------:R-:W-:-:S04]  /*2ea0*/  LOP3.LUT R0, R0, 0xffff, RZ, 0xc0, !PT ;  /* 0x0000ffff00007812 */ /* 0x000fc800078ec0ff */
[----:B------:R-:W-:-:S05]  /*2eb0*/  SHF.R.U32.HI R0, RZ, 0x5, R0 ;  /* 0x00000005ff007819 */ /* 0x000fca0000011600 */
[----:B------:R-:W-:Y:S01]  /*2ec0*/  VIADD R2, R0, 0x10 ;  /* 0x0000001000027836 */ /* 0x000fe20000000000 */
[----:B------:R-:W-:Y:S01]  /*2ed0*/  SHF.L.U32 R0, R3, R0, RZ ;  /* 0x0000000003007219 */ /* 0x000fe200000006ff */
[----:B--2---:R-:W-:-:S03]  /*2ee0*/  ULEA UR6, UR5, UR4, 0x18 ;  /* 0x0000000405067291 */ /* 0x004fc6000f8ec0ff */
[----:B------:R-:W-:-:S04]  /*2ef0*/  SHF.L.U32 R3, R7, R2, RZ ;  /* 0x0000000207037219 */ /* 0x000fc800000006ff */
[----:B------:R-:W-:Y:S02]  /*2f00*/  LOP3.LUT R0, R3, R0, RZ, 0xfc, !PT ;  /* 0x0000000003007212 */ /* 0x000fe400078efcff */
[----:B------:R-:W2:Y:S02]  /*2f10*/  LDS R5, [UR6] ;  /* 0x00000006ff057984 */ /* 0x000ea40008000800 */
[C---:B------:R-:W-:Y:S02]  /*2f20*/  LOP3.LUT R2, R0.reuse, 0xffff, RZ, 0xc0, !PT ;  /* 0x0000ffff00027812 */ /* 0x040fe400078ec0ff */
[----:B--2---:R-:W-:-:S04]  /*2f30*/  LOP3.LUT R3, R0, 0xffff, R5, 0x80, !PT ;  /* 0x0000ffff00037812 */ /* 0x004fc800078e8005 */
[----:B------:R-:W-:-:S13]  /*2f40*/  ISETP.NE.AND P0, PT, R3, R2, PT ;  /* 0x000000020300720c */ /* 0x000fda0003f05270 */
[----:B------:R-:W-:Y:S05]  /*2f50*/  @P0 BRA `(.L_x_77) ;  /* 0x0000000000500947 */ /* 0x000fea0003800000 */
[----:B------:R-:W-:Y:S02]  /*2f60*/  SHF.R.U32.HI R5, RZ, 0x10, R5 ;  /* 0x00000010ff057819 */ /* 0x000fe40000011605 */
[----:B------:R-:W-:-:S04]  /*2f70*/  SHF.R.U32.HI R2, RZ, 0x10, R0 ;  /* 0x00000010ff027819 */ /* 0x000fc80000011600 */
[----:B------:R-:W-:-:S04]  /*2f80*/  LOP3.LUT R5, R5, R2, RZ, 0xc0, !PT ;  /* 0x0000000205057212 */ /* 0x000fc800078ec0ff */
[----:B------:R-:W-:-:S13]  /*2f90*/  ISETP.NE.AND P0, PT, R5, R2, PT ;  /* 0x000000020500720c */ /* 0x000fda0003f05270 */
[----:B------:R-:W-:Y:S05]  /*2fa0*/  @P0 BRA `(.L_x_78) ;  /* 0x0000000000300947 */ /* 0x000fea0003800000 */
[----:B------:R-:W-:Y:S01]  /*2fb0*/  R2UR UR4, R0 ;  /* 0x00000000000472ca */ /* 0x000fe200000e0000 */
[----:B------:R-:W-:Y:S01]  /*2fc0*/  VOTEU.ANY UR5, UPT, PT ;  /* 0x0000000000057886 */ /* 0x000fe200038e0100 */
[----:B------:R-:W2:Y:S01]  /*2fd0*/  S2R R0, SR_LANEID ;  /* 0x0000000000007919 */ /* 0x000ea20000000000 */
[----:B------:R-:W-:-:S10]  /*2fe0*/  UFLO.U32 UR5, UR5 ;  /* 0x00000005000572bd */ /* 0x000fd400080e0000 */
[----:B------:R-:W-:-:S06]  /*2ff0*/  ULOP3.LUT UR4, URZ, UR4, URZ, 0x33, !UPT ;  /* 0x00000004ff047292 */ /* 0x000fcc000f8e33ff */
[----:B------:R-:W-:-:S04]  /*3000*/  IMAD.U32 R2, RZ, RZ, UR4 ;  /* 0x00000004ff027e24 */ /* 0x000fc8000f8e00ff */
[----:B------:R-:W3:Y:S02]  /*3010*/  REDUX UR7, R2 ;  /* 0x00000000020773c4 */ /* 0x000ee40000000000 */
[----:B------:R4:W-:Y:S01]  /*3020*/  UTCATOMSWS.AND URZ, UR4 ;  /* 0x0000000400ff79e3 */ /* 0x0009e20008000000 */
[----:B--2---:R-:W-:Y:S01]  /*3030*/  ISETP.EQ.U32.AND P0, PT, R0, UR5, PT ;  /* 0x0000000500007c0c */ /* 0x004fe2000bf02070 */
[----:B---3--:R-:W-:-:S12]  /*3040*/  IMAD.U32 R0, RZ, RZ, UR7 ;  /* 0x00000007ff007e24 */ /* 0x008fd8000f8e00ff */
[----:B------:R4:W-:Y:S01]  /*3050*/  @P0 ATOMS.AND RZ, [UR6], R0 ;  /* 0x00000000ffff098c */ /* 0x0009e2000a800006 */
[----:B------:R-:W-:Y:S05]  /*3060*/  BRA `(.L_x_76) ;  /* 0x0000000000147947 */ /* 0x000fea0003800000 */
.L_x_78:
[----:B------:R-:W-:-:S07]  /*3070*/  MOV R2, 0x3090 ;  /* 0x0000309000027802 */ /* 0x000fce0000000f00 */
[----:B-1----:R-:W-:Y:S05]  /*3080*/  CALL.REL.NOINC `($__internal_0_$__cuda_sm10x_tcgen05_guardrail_trap_col_being_dealloced_not_returned_by_alloc) ;  /* 0x0000000000447944 */ /* 0x002fea0003c00000 */
[----:B------:R-:W-:Y:S05]  /*3090*/  BRA `(.L_x_76) ;  /* 0x0000000000087947 */ /* 0x000fea0003800000 */
.L_x_77:
[----:B------:R-:W-:-:S07]  /*30a0*/  MOV R2, 0x30c0 ;  /* 0x000030c000027802 */ /* 0x000fce0000000f00 */
[----:B-1----:R-:W-:Y:S05]  /*30b0*/  CALL.REL.NOINC `($__internal_2_$__cuda_sm10x_tcgen05_guardrail_trap_unallocated_columns_being_dealloced) ;  /* 0x0000000000507944 */ /* 0x002fea0003c00000 */
.L_x_76:
[----:B------:R-:W-:Y:S01]  /*30c0*/  NOP ;  /* 0x0000000000007918 */ /* 0x000fe20000000000 */
[----:B----4-:R-:W-:Y:S05]  /*30d0*/  EXIT ;  /* 0x000000000000794d */ /* 0x010fea0003800000 */
.L_x_61:
[----:B------:R-:W2:Y:S02]  /*30e0*/  SYNCS.PHASECHK.TRANS64.TRYWAIT P0, [UR8+0xc000], RZ ;  /* 0x00c000ffff0075a7 */ /* 0x000ea40008001108 */
[----:B--2---:R-:W-:Y:S05]  /*30f0*/  @!P0 BRA `(.L_x_61) ;  /* 0xfffffffc00f88947 */ /* 0x004fea000383ffff */
[----:B------:R-:W-:Y:S05]  /*3100*/  BRA `(.L_x_79) ;  /* 0xffffffe800bc7947 */ /* 0x000fea000383ffff */
.L_x_63:
[----:B------:R-:W2:Y:S02]  /*3110*/  SYNCS.PHASECHK.TRANS64.TRYWAIT P1, [UR8+0xc020], RZ ;  /* 0x00c020ffff0075a7 */ /* 0x000ea40008021108 */
[----:B--2---:R-:W-:Y:S05]  /*3120*/  @!P1 BRA `(.L_x_63) ;  /* 0xfffffffc00f89947 */ /* 0x004fea000383ffff */
[----:B------:R-:W-:Y:S05]  /*3130*/  BRA `(.L_x_80) ;  /* 0xffffffec000c7947 */ /* 0x000fea000383ffff */
.L_x_64:
[----:B------:R-:W3:Y:S02]  /*3140*/  SYNCS.PHASECHK.TRANS64.TRYWAIT P0, [UR9+0xc000], R3 ;  /* 0x00c00003ff0075a7 */ /* 0x000ee40008001109 */
[----:B---3--:R-:W-:Y:S05]  /*3150*/  @!P0 BRA `(.L_x_64) ;  /* 0xfffffffc00f88947 */ /* 0x008fea000383ffff */
[----:B------:R-:W-:Y:S05]  /*3160*/  BRA `(.L_x_81) ;  /* 0xffffffec008c7947 */ /* 0x000fea000383ffff */
.L_x_66:
[----:B------:R-:W3:Y:S02]  /*3170*/  SYNCS.PHASECHK.TRANS64.TRYWAIT P0, [UR9+0xc020], R3 ;  /* 0x00c02003ff0075a7 */ /* 0x000ee40008001109 */
[----:B---3--:R-:W-:Y:S05]  /*3180*/  @!P0 BRA `(.L_x_66) ;  /* 0xfffffffc00f88947 */ /* 0x008fea000383ffff */
[----:B------:R-:W-:Y:S05]  /*3190*/  BRA `(.L_x_82) ;  /* 0xffffffec00d87947 */ /* 0x000fea000383ffff */
        .weak           $__internal_0_$__cuda_sm10x_tcgen05_guardrail_trap_col_being_dealloced_not_returned_by_alloc
        .type           $__internal_0_$__cuda_sm10x_tcgen05_guardrail_trap_col_being_dealloced_not_returned_by_alloc,@function
        .size           $__internal_0_$__cuda_sm10x_tcgen05_guardrail_trap_col_being_dealloced_not_returned_by_alloc,($__internal_1_$__cuda_sm10x_tcgen05_guardrail_trap_phase_invalid_during_alloc - $__internal_0_$__cuda_sm10x_tcgen05_guardrail_trap_col_being_dealloced_not_returned_by_alloc)
$__internal_0_$__cuda_sm10x_tcgen05_guardrail_trap_col_being_dealloced_not_returned_by_alloc:
[----:B------:R-:W-:Y:S05]  /*31a0*/  BPT.TRAP 0x1 ;  /* 0x000000040000795c */ /* 0x000fea0000300000 */
[----:B------:R-:W-:-:S04]  /*31b0*/  IMAD.MOV.U32 R3, RZ, RZ, 0x0 ;  /* 0x00000000ff037424 */ /* 0x000fc800078e00ff */
[----:B------:R-:W-:Y:S05]  /*31c0*/  RET.REL.NODEC R2 `(gluon_tcgen05) ;  /* 0xffffffcc028c7950 */ /* 0x000fea0003c3ffff */
        .weak           $__internal_1_$__cuda_sm10x_tcgen05_guardrail_trap_phase_invalid_during_alloc
        .type           $__internal_1_$__cuda_sm10x_tcgen05_guardrail_trap_phase_invalid_during_alloc,@function
        .size           $__internal_1_$__cuda_sm10x_tcgen05_guardrail_trap_phase_invalid_during_alloc,($__internal_2_$__cuda_sm10x_tcgen05_guardrail_trap_unallocated_columns_being_dealloced - $__internal_1_$__cuda_sm10x_tcgen05_guardrail_trap_phase_invalid_during_alloc)
$__internal_1_$__cuda_sm10x_tcgen05_guardrail_trap_phase_invalid_during_alloc:
[----:B------:R-:W-:Y:S05]  /*31d0*/  BPT.TRAP 0x1 ;  /* 0x000000040000795c */ /* 0x000fea0000300000 */
[----:B------:R-:W-:-:S04]  /*31e0*/  IMAD.MOV.U32 R3, RZ, RZ, 0x0 ;  /* 0x00000000ff037424 */ /* 0x000fc800078e00ff */
[----:B------:R-:W-:Y:S05]  /*31f0*/  RET.REL.NODEC R2 `(gluon_tcgen05) ;  /* 0xffffffcc02807950 */ /* 0x000fea0003c3ffff */
        .weak           $__internal_2_$__cuda_sm10x_tcgen05_guardrail_trap_unallocated_columns_being_dealloced
        .type           $__internal_2_$__cuda_sm10x_tcgen05_guardrail_trap_unallocated_columns_being_dealloced,@function
        .size           $__internal_2_$__cuda_sm10x_tcgen05_guardrail_trap_unallocated_columns_being_dealloced,(.L_x_86 - $__internal_2_$__cuda_sm10x_tcgen05_guardrail_trap_unallocated_columns_being_dealloced)
$__internal_2_$__cuda_sm10x_tcgen05_guardrail_trap_unallocated_columns_being_dealloced:
[----:B------:R-:W-:Y:S05]  /*3200*/  BPT.TRAP 0x1 ;  /* 0x000000040000795c */ /* 0x000fea0000300000 */
[----:B------:R-:W-:-:S04]  /*3210*/  IMAD.MOV.U32 R3, RZ, RZ, 0x0 ;  /* 0x00000000ff037424 */ /* 0x000fc800078e00ff */
[----:B------:R-:W-:Y:S05]  /*3220*/  RET.REL.NODEC R2 `(gluon_tcgen05) ;  /* 0xffffffcc02747950 */ /* 0x000fea0003c3ffff */
.L_x_83:
[----:B------:R-:W-:-:S00]  /*3230*/  BRA `(.L_x_83) ;  /* 0xfffffffc00fc7947 */ /* 0x000fc0000383ffff */
[----:B------:R-:W-:-:S00]  /*3240*/  NOP ;  /* 0x0000000000007918 */ /* 0x000fc00000000000 */
        /* <DEDUP_REMOVED lines=11> */
.L_x_86:


//--------------------- .nv.shared.gluon_tcgen05  --------------------------
	.section	.nv.shared.gluon_tcgen05,"aw",@nobits
	.sectionflags	@""
	.align	16
	.zero		1024


//--------------------- .nv.shared.reserved.0     --------------------------
	.section	.nv.shared.reserved.0,"aw",@nobits
	.align	8
	.weak		__nv_reservedSMEM_offset_0_alias
	.size		__nv_reservedSMEM_offset_0_alias, 0, 64
	.other		__nv_reservedSMEM_offset_0_alias,@"STO_CUDA_RESERVED_SHARED STV_DEFAULT"
__nv_reservedSMEM_offset_0_alias:
	.zero		0
.nv.shared.reserved.0:
	.zero		64
	.weak		__nv_reservedSMEM_allocation_phase
	.type		__nv_reservedSMEM_allocation_phase,@object
	.size		__nv_reservedSMEM_allocation_phase,(.L_0 - __nv_reservedSMEM_allocation_phase)
__nv_reservedSMEM_allocation_phase:
	.zero		1
.L_0:
	.zero		7
	.weak		__nv_reservedSMEM_devtool_atexit_pc
	.type		__nv_reservedSMEM_devtool_atexit_pc,@object
	.size		__nv_reservedSMEM_devtool_atexit_pc,(__nv_reservedSMEM_allocation_mask - __nv_reservedSMEM_devtool_atexit_pc)
__nv_reservedSMEM_devtool_atexit_pc:
	.zero		8
	.weak		__nv_reservedSMEM_allocation_mask
	.type		__nv_reservedSMEM_allocation_mask,@object
	.size		__nv_reservedSMEM_allocation_mask,(.L_2 - __nv_reservedSMEM_allocation_mask)
__nv_reservedSMEM_allocation_mask:
	.zero		4
.L_2:


//--------------------- .nv.constant0.gluon_tcgen05 --------------------------
	.section	.nv.constant0.gluon_tcgen05,"a",@progbits
	.sectionflags	@""
	.align	4
.nv.constant0.gluon_tcgen05:
	.zero		976


//--------------------- SYMBOLS --------------------------

	.type		.nv.reservedSmem.offset0,@object
	.size		.nv.reservedSmem.offset0,0x4
	.type		.nv.reservedSmem.cap,@object
	.size		.nv.reservedSmem.cap,0x4
